//
// Generated by NVIDIA NVVM Compiler
//
// Compiler Build ID: CL-36424714
// Cuda compilation tools, release 13.0, V13.0.88
// Based on NVVM 20.0.0
//

.version 9.0
.target sm_100
.address_size 64

	// .globl	_Z22LayerNormKernelV2Part1IffEvPKT_T0_PS3_S4_ii
// _ZZ10GetStatsV2IffEvPKT_T0_RS3_S4_iiE12temp_storage has been demoted
// _ZZ18LayerNormGradInputIffEvPKT_S2_PKT0_S5_S5_PS0_iiE12temp_storage has been demoted
.global .align 1 .b8 _ZN30_INTERNAL_b78a4151_4_k_cu_main4cuda3std3__45__cpo5beginE[1];
.global .align 1 .b8 _ZN30_INTERNAL_b78a4151_4_k_cu_main4cuda3std3__45__cpo3endE[1];
.global .align 1 .b8 _ZN30_INTERNAL_b78a4151_4_k_cu_main4cuda3std3__45__cpo6cbeginE[1];
.global .align 1 .b8 _ZN30_INTERNAL_b78a4151_4_k_cu_main4cuda3std3__45__cpo4cendE[1];
.global .align 1 .b8 _ZN30_INTERNAL_b78a4151_4_k_cu_main4cuda3std3__45__cpo6rbeginE[1];
.global .align 1 .b8 _ZN30_INTERNAL_b78a4151_4_k_cu_main4cuda3std3__45__cpo4rendE[1];
.global .align 1 .b8 _ZN30_INTERNAL_b78a4151_4_k_cu_main4cuda3std3__45__cpo7crbeginE[1];
.global .align 1 .b8 _ZN30_INTERNAL_b78a4151_4_k_cu_main4cuda3std3__45__cpo5crendE[1];
.global .align 1 .b8 _ZN30_INTERNAL_b78a4151_4_k_cu_main4cuda3std3__432_GLOBAL__N__b78a4151_4_k_cu_main6ignoreE[1];
.global .align 1 .b8 _ZN30_INTERNAL_b78a4151_4_k_cu_main4cuda3std3__419piecewise_constructE[1];
.global .align 1 .b8 _ZN30_INTERNAL_b78a4151_4_k_cu_main4cuda3std3__48in_placeE[1];
.global .align 1 .b8 _ZN30_INTERNAL_b78a4151_4_k_cu_main4cuda3std3__420unreachable_sentinelE[1];
.global .align 1 .b8 _ZN30_INTERNAL_b78a4151_4_k_cu_main4cuda3std6ranges3__45__cpo4swapE[1];
.global .align 1 .b8 _ZN30_INTERNAL_b78a4151_4_k_cu_main4cuda3std6ranges3__45__cpo9iter_moveE[1];
.global .align 1 .b8 _ZN30_INTERNAL_b78a4151_4_k_cu_main4cuda3std6ranges3__45__cpo5beginE[1];
.global .align 1 .b8 _ZN30_INTERNAL_b78a4151_4_k_cu_main4cuda3std6ranges3__45__cpo3endE[1];
.global .align 1 .b8 _ZN30_INTERNAL_b78a4151_4_k_cu_main4cuda3std6ranges3__45__cpo6cbeginE[1];
.global .align 1 .b8 _ZN30_INTERNAL_b78a4151_4_k_cu_main4cuda3std6ranges3__45__cpo4cendE[1];
.global .align 1 .b8 _ZN30_INTERNAL_b78a4151_4_k_cu_main4cuda3std6ranges3__45__cpo7advanceE[1];
.global .align 1 .b8 _ZN30_INTERNAL_b78a4151_4_k_cu_main4cuda3std6ranges3__45__cpo9iter_swapE[1];
.global .align 1 .b8 _ZN30_INTERNAL_b78a4151_4_k_cu_main4cuda3std6ranges3__45__cpo4nextE[1];
.global .align 1 .b8 _ZN30_INTERNAL_b78a4151_4_k_cu_main4cuda3std6ranges3__45__cpo4prevE[1];
.global .align 1 .b8 _ZN30_INTERNAL_b78a4151_4_k_cu_main4cuda3std6ranges3__45__cpo4dataE[1];
.global .align 1 .b8 _ZN30_INTERNAL_b78a4151_4_k_cu_main4cuda3std6ranges3__45__cpo5cdataE[1];
.global .align 1 .b8 _ZN30_INTERNAL_b78a4151_4_k_cu_main4cuda3std6ranges3__45__cpo4sizeE[1];
.global .align 1 .b8 _ZN30_INTERNAL_b78a4151_4_k_cu_main4cuda3std6ranges3__45__cpo5ssizeE[1];
.global .align 1 .b8 _ZN30_INTERNAL_b78a4151_4_k_cu_main4cuda3std6ranges3__45__cpo8distanceE[1];
.global .align 1 .b8 _ZN30_INTERNAL_b78a4151_4_k_cu_main6thrust24THRUST_300001_SM_1000_NS6system6detail10sequential3seqE[1];

.visible .entry _Z22LayerNormKernelV2Part1IffEvPKT_T0_PS3_S4_ii(
	.param .u64 .ptr .align 1 _Z22LayerNormKernelV2Part1IffEvPKT_T0_PS3_S4_ii_param_0,
	.param .f32 _Z22LayerNormKernelV2Part1IffEvPKT_T0_PS3_S4_ii_param_1,
	.param .u64 .ptr .align 1 _Z22LayerNormKernelV2Part1IffEvPKT_T0_PS3_S4_ii_param_2,
	.param .u64 .ptr .align 1 _Z22LayerNormKernelV2Part1IffEvPKT_T0_PS3_S4_ii_param_3,
	.param .u32 _Z22LayerNormKernelV2Part1IffEvPKT_T0_PS3_S4_ii_param_4,
	.param .u32 _Z22LayerNormKernelV2Part1IffEvPKT_T0_PS3_S4_ii_param_5
)
{
	.reg .pred 	%p<49>;
	.reg .b32 	%r<164>;
	.reg .b32 	%f<364>;
	.reg .b64 	%rd<36>;
	// demoted variable
	.shared .align 4 .b8 _ZZ10GetStatsV2IffEvPKT_T0_RS3_S4_iiE12temp_storage[44];
	ld.param.u64 	%rd9, [_Z22LayerNormKernelV2Part1IffEvPKT_T0_PS3_S4_ii_param_0];
	ld.param.u64 	%rd10, [_Z22LayerNormKernelV2Part1IffEvPKT_T0_PS3_S4_ii_param_2];
	ld.param.u64 	%rd11, [_Z22LayerNormKernelV2Part1IffEvPKT_T0_PS3_S4_ii_param_3];
	ld.param.u32 	%r36, [_Z22LayerNormKernelV2Part1IffEvPKT_T0_PS3_S4_ii_param_4];
	ld.param.u32 	%r37, [_Z22LayerNormKernelV2Part1IffEvPKT_T0_PS3_S4_ii_param_5];
	mov.u32 	%r1, %tid.x;
	mov.u32 	%r156, %ctaid.x;
	setp.ge.s32 	%p1, %r156, %r36;
	@%p1 bra 	$L__BB0_91;
	add.s32 	%r38, %r37, 1023;
	shr.s32 	%r39, %r38, 31;
	shr.u32 	%r40, %r39, 22;
	add.s32 	%r41, %r38, %r40;
	shr.s32 	%r42, %r41, 10;
	shr.u32 	%r43, %r1, 3;
	and.b32  	%r44, %r43, 124;
	mov.u32 	%r45, _ZZ10GetStatsV2IffEvPKT_T0_RS3_S4_iiE12temp_storage;
	add.s32 	%r46, %r45, %r44;
	add.s32 	%r3, %r46, 8;
	cvt.rn.f32.s32 	%f1, %r37;
	max.s32 	%r47, %r42, 1;
	add.s32 	%r4, %r47, -1;
	and.b32  	%r5, %r47, 1;
	and.b32  	%r6, %r47, 2097150;
	neg.s32 	%r7, %r6;
	mov.u32 	%r8, %nctaid.x;
	cvta.to.global.u64 	%rd1, %rd11;
	cvta.to.global.u64 	%rd2, %rd10;
	cvta.to.global.u64 	%rd3, %rd9;
$L__BB0_2:
	setp.lt.s32 	%p2, %r37, 1;
	mul.lo.s32 	%r48, %r156, %r37;
	mul.wide.s32 	%rd12, %r48, 4;
	add.s64 	%rd4, %rd3, %rd12;
	mov.f32 	%f337, 0f00000000;
	@%p2 bra 	$L__BB0_44;
	setp.eq.s32 	%p3, %r4, 0;
	mov.f32 	%f337, 0f00000000;
	// begin inline asm
	mov.u32 %r49, %laneid;
	// end inline asm
	mov.u32 	%r160, %r1;
	@%p3 bra 	$L__BB0_30;
	shl.b32 	%r50, %r1, 2;
	add.s32 	%r158, %r50, 1024;
	mov.f32 	%f337, 0f00000000;
	mov.u32 	%r157, %r7;
	mov.u32 	%r160, %r1;
$L__BB0_5:
	add.s32 	%r51, %r158, -1024;
	setp.ge.s32 	%p4, %r51, %r37;
	mul.wide.u32 	%rd13, %r51, 4;
	add.s64 	%rd5, %rd4, %rd13;
	mov.f32 	%f327, 0f00000000;
	@%p4 bra 	$L__BB0_7;
	ld.global.nc.f32 	%f327, [%rd5];
$L__BB0_7:
	add.s32 	%r52, %r158, -1023;
	setp.ge.s32 	%p5, %r52, %r37;
	mov.f32 	%f328, 0f00000000;
	@%p5 bra 	$L__BB0_9;
	ld.global.nc.f32 	%f328, [%rd5+4];
$L__BB0_9:
	add.s32 	%r53, %r158, -1022;
	setp.ge.s32 	%p6, %r53, %r37;
	mov.f32 	%f329, 0f00000000;
	@%p6 bra 	$L__BB0_11;
	ld.global.nc.f32 	%f329, [%rd5+8];
$L__BB0_11:
	add.s32 	%r54, %r158, -1021;
	setp.ge.s32 	%p7, %r54, %r37;
	mov.f32 	%f330, 0f00000000;
	@%p7 bra 	$L__BB0_13;
	ld.global.nc.f32 	%f330, [%rd5+12];
$L__BB0_13:
	setp.ne.s32 	%p8, %r49, 0;
	add.f32 	%f107, %f327, %f328;
	add.f32 	%f108, %f329, %f330;
	add.f32 	%f94, %f107, %f108;
	mov.b32 	%r55, 1;
	mov.b32 	%r68, 31;
	mov.b32 	%r69, -1;
	// begin inline asm
	{  .reg .f32 r0;  .reg .pred p;  shfl.sync.down.b32 r0|p, %f94, %r55, %r68, %r69;  @p add.f32 r0, r0, %f94;  mov.f32 %f92, r0;}
	// end inline asm
	mov.b32 	%r58, 2;
	// begin inline asm
	{  .reg .f32 r0;  .reg .pred p;  shfl.sync.down.b32 r0|p, %f92, %r58, %r68, %r69;  @p add.f32 r0, r0, %f92;  mov.f32 %f95, r0;}
	// end inline asm
	mov.b32 	%r61, 4;
	// begin inline asm
	{  .reg .f32 r0;  .reg .pred p;  shfl.sync.down.b32 r0|p, %f95, %r61, %r68, %r69;  @p add.f32 r0, r0, %f95;  mov.f32 %f98, r0;}
	// end inline asm
	mov.b32 	%r64, 8;
	// begin inline asm
	{  .reg .f32 r0;  .reg .pred p;  shfl.sync.down.b32 r0|p, %f98, %r64, %r68, %r69;  @p add.f32 r0, r0, %f98;  mov.f32 %f101, r0;}
	// end inline asm
	mov.b32 	%r67, 16;
	// begin inline asm
	{  .reg .f32 r0;  .reg .pred p;  shfl.sync.down.b32 r0|p, %f101, %r67, %r68, %r69;  @p add.f32 r0, r0, %f101;  mov.f32 %f331, r0;}
	// end inline asm
	@%p8 bra 	$L__BB0_15;
	st.shared.f32 	[%r3], %f331;
$L__BB0_15:
	setp.ne.s32 	%p9, %r1, 0;
	bar.sync 	0;
	@%p9 bra 	$L__BB0_17;
	ld.shared.f32 	%f109, [_ZZ10GetStatsV2IffEvPKT_T0_RS3_S4_iiE12temp_storage+12];
	add.f32 	%f110, %f331, %f109;
	ld.shared.f32 	%f111, [_ZZ10GetStatsV2IffEvPKT_T0_RS3_S4_iiE12temp_storage+16];
	add.f32 	%f112, %f110, %f111;
	ld.shared.f32 	%f113, [_ZZ10GetStatsV2IffEvPKT_T0_RS3_S4_iiE12temp_storage+20];
	add.f32 	%f114, %f112, %f113;
	ld.shared.f32 	%f115, [_ZZ10GetStatsV2IffEvPKT_T0_RS3_S4_iiE12temp_storage+24];
	add.f32 	%f116, %f114, %f115;
	ld.shared.f32 	%f117, [_ZZ10GetStatsV2IffEvPKT_T0_RS3_S4_iiE12temp_storage+28];
	add.f32 	%f118, %f116, %f117;
	ld.shared.f32 	%f119, [_ZZ10GetStatsV2IffEvPKT_T0_RS3_S4_iiE12temp_storage+32];
	add.f32 	%f120, %f118, %f119;
	ld.shared.f32 	%f121, [_ZZ10GetStatsV2IffEvPKT_T0_RS3_S4_iiE12temp_storage+36];
	add.f32 	%f331, %f120, %f121;
$L__BB0_17:
	add.f32 	%f14, %f337, %f331;
	add.s32 	%r15, %r158, 3;
	setp.ge.s32 	%p10, %r158, %r37;
	mov.f32 	%f332, 0f00000000;
	@%p10 bra 	$L__BB0_19;
	mul.wide.u32 	%rd14, %r158, 4;
	add.s64 	%rd15, %rd4, %rd14;
	ld.global.nc.f32 	%f332, [%rd15];
$L__BB0_19:
	add.s32 	%r16, %r158, 1;
	setp.ge.s32 	%p11, %r16, %r37;
	mov.f32 	%f333, 0f00000000;
	@%p11 bra 	$L__BB0_21;
	mul.wide.u32 	%rd16, %r16, 4;
	add.s64 	%rd17, %rd4, %rd16;
	ld.global.nc.f32 	%f333, [%rd17];
$L__BB0_21:
	add.s32 	%r17, %r158, 2;
	setp.ge.s32 	%p12, %r17, %r37;
	mov.f32 	%f334, 0f00000000;
	@%p12 bra 	$L__BB0_23;
	mul.wide.u32 	%rd18, %r17, 4;
	add.s64 	%rd19, %rd4, %rd18;
	ld.global.nc.f32 	%f334, [%rd19];
$L__BB0_23:
	setp.ge.s32 	%p13, %r15, %r37;
	mov.f32 	%f335, 0f00000000;
	@%p13 bra 	$L__BB0_25;
	mul.wide.u32 	%rd20, %r15, 4;
	add.s64 	%rd21, %rd4, %rd20;
	ld.global.nc.f32 	%f335, [%rd21];
$L__BB0_25:
	setp.ne.s32 	%p14, %r49, 0;
	add.f32 	%f141, %f332, %f333;
	add.f32 	%f142, %f334, %f335;
	add.f32 	%f128, %f141, %f142;
	mov.b32 	%r70, 1;
	mov.b32 	%r83, 31;
	mov.b32 	%r84, -1;
	// begin inline asm
	{  .reg .f32 r0;  .reg .pred p;  shfl.sync.down.b32 r0|p, %f128, %r70, %r83, %r84;  @p add.f32 r0, r0, %f128;  mov.f32 %f126, r0;}
	// end inline asm
	mov.b32 	%r73, 2;
	// begin inline asm
	{  .reg .f32 r0;  .reg .pred p;  shfl.sync.down.b32 r0|p, %f126, %r73, %r83, %r84;  @p add.f32 r0, r0, %f126;  mov.f32 %f129, r0;}
	// end inline asm
	mov.b32 	%r76, 4;
	// begin inline asm
	{  .reg .f32 r0;  .reg .pred p;  shfl.sync.down.b32 r0|p, %f129, %r76, %r83, %r84;  @p add.f32 r0, r0, %f129;  mov.f32 %f132, r0;}
	// end inline asm
	mov.b32 	%r79, 8;
	// begin inline asm
	{  .reg .f32 r0;  .reg .pred p;  shfl.sync.down.b32 r0|p, %f132, %r79, %r83, %r84;  @p add.f32 r0, r0, %f132;  mov.f32 %f135, r0;}
	// end inline asm
	mov.b32 	%r82, 16;
	// begin inline asm
	{  .reg .f32 r0;  .reg .pred p;  shfl.sync.down.b32 r0|p, %f135, %r82, %r83, %r84;  @p add.f32 r0, r0, %f135;  mov.f32 %f336, r0;}
	// end inline asm
	@%p14 bra 	$L__BB0_27;
	st.shared.f32 	[%r3], %f336;
$L__BB0_27:
	setp.ne.s32 	%p15, %r1, 0;
	bar.sync 	0;
	@%p15 bra 	$L__BB0_29;
	ld.shared.f32 	%f143, [_ZZ10GetStatsV2IffEvPKT_T0_RS3_S4_iiE12temp_storage+12];
	add.f32 	%f144, %f336, %f143;
	ld.shared.f32 	%f145, [_ZZ10GetStatsV2IffEvPKT_T0_RS3_S4_iiE12temp_storage+16];
	add.f32 	%f146, %f144, %f145;
	ld.shared.f32 	%f147, [_ZZ10GetStatsV2IffEvPKT_T0_RS3_S4_iiE12temp_storage+20];
	add.f32 	%f148, %f146, %f147;
	ld.shared.f32 	%f149, [_ZZ10GetStatsV2IffEvPKT_T0_RS3_S4_iiE12temp_storage+24];
	add.f32 	%f150, %f148, %f149;
	ld.shared.f32 	%f151, [_ZZ10GetStatsV2IffEvPKT_T0_RS3_S4_iiE12temp_storage+28];
	add.f32 	%f152, %f150, %f151;
	ld.shared.f32 	%f153, [_ZZ10GetStatsV2IffEvPKT_T0_RS3_S4_iiE12temp_storage+32];
	add.f32 	%f154, %f152, %f153;
	ld.shared.f32 	%f155, [_ZZ10GetStatsV2IffEvPKT_T0_RS3_S4_iiE12temp_storage+36];
	add.f32 	%f336, %f154, %f155;
$L__BB0_29:
	add.f32 	%f337, %f14, %f336;
	add.s32 	%r160, %r160, 512;
	add.s32 	%r158, %r158, 2048;
	add.s32 	%r157, %r157, 2;
	setp.ne.s32 	%p16, %r157, 0;
	@%p16 bra 	$L__BB0_5;
$L__BB0_30:
	setp.eq.s32 	%p17, %r5, 0;
	@%p17 bra 	$L__BB0_44;
	shl.b32 	%r22, %r160, 2;
	setp.ge.s32 	%p18, %r22, %r37;
	mul.wide.u32 	%rd22, %r22, 4;
	add.s64 	%rd6, %rd4, %rd22;
	mov.f32 	%f339, 0f00000000;
	@%p18 bra 	$L__BB0_33;
	ld.global.nc.f32 	%f339, [%rd6];
$L__BB0_33:
	add.s32 	%r85, %r22, 1;
	setp.ge.s32 	%p19, %r85, %r37;
	mov.f32 	%f340, 0f00000000;
	@%p19 bra 	$L__BB0_35;
	ld.global.nc.f32 	%f340, [%rd6+4];
$L__BB0_35:
	add.s32 	%r86, %r22, 2;
	setp.ge.s32 	%p20, %r86, %r37;
	mov.f32 	%f341, 0f00000000;
	@%p20 bra 	$L__BB0_37;
	ld.global.nc.f32 	%f341, [%rd6+8];
$L__BB0_37:
	add.s32 	%r87, %r22, 3;
	setp.ge.s32 	%p21, %r87, %r37;
	mov.f32 	%f342, 0f00000000;
	@%p21 bra 	$L__BB0_39;
	ld.global.nc.f32 	%f342, [%rd6+12];
$L__BB0_39:
	setp.ne.s32 	%p22, %r49, 0;
	add.f32 	%f175, %f339, %f340;
	add.f32 	%f176, %f341, %f342;
	add.f32 	%f162, %f175, %f176;
	mov.b32 	%r88, 1;
	mov.b32 	%r101, 31;
	mov.b32 	%r102, -1;
	// begin inline asm
	{  .reg .f32 r0;  .reg .pred p;  shfl.sync.down.b32 r0|p, %f162, %r88, %r101, %r102;  @p add.f32 r0, r0, %f162;  mov.f32 %f160, r0;}
	// end inline asm
	mov.b32 	%r91, 2;
	// begin inline asm
	{  .reg .f32 r0;  .reg .pred p;  shfl.sync.down.b32 r0|p, %f160, %r91, %r101, %r102;  @p add.f32 r0, r0, %f160;  mov.f32 %f163, r0;}
	// end inline asm
	mov.b32 	%r94, 4;
	// begin inline asm
	{  .reg .f32 r0;  .reg .pred p;  shfl.sync.down.b32 r0|p, %f163, %r94, %r101, %r102;  @p add.f32 r0, r0, %f163;  mov.f32 %f166, r0;}
	// end inline asm
	mov.b32 	%r97, 8;
	// begin inline asm
	{  .reg .f32 r0;  .reg .pred p;  shfl.sync.down.b32 r0|p, %f166, %r97, %r101, %r102;  @p add.f32 r0, r0, %f166;  mov.f32 %f169, r0;}
	// end inline asm
	mov.b32 	%r100, 16;
	// begin inline asm
	{  .reg .f32 r0;  .reg .pred p;  shfl.sync.down.b32 r0|p, %f169, %r100, %r101, %r102;  @p add.f32 r0, r0, %f169;  mov.f32 %f343, r0;}
	// end inline asm
	@%p22 bra 	$L__BB0_41;
	st.shared.f32 	[%r3], %f343;
$L__BB0_41:
	setp.ne.s32 	%p23, %r1, 0;
	bar.sync 	0;
	@%p23 bra 	$L__BB0_43;
	ld.shared.f32 	%f177, [_ZZ10GetStatsV2IffEvPKT_T0_RS3_S4_iiE12temp_storage+12];
	add.f32 	%f178, %f343, %f177;
	ld.shared.f32 	%f179, [_ZZ10GetStatsV2IffEvPKT_T0_RS3_S4_iiE12temp_storage+16];
	add.f32 	%f180, %f178, %f179;
	ld.shared.f32 	%f181, [_ZZ10GetStatsV2IffEvPKT_T0_RS3_S4_iiE12temp_storage+20];
	add.f32 	%f182, %f180, %f181;
	ld.shared.f32 	%f183, [_ZZ10GetStatsV2IffEvPKT_T0_RS3_S4_iiE12temp_storage+24];
	add.f32 	%f184, %f182, %f183;
	ld.shared.f32 	%f185, [_ZZ10GetStatsV2IffEvPKT_T0_RS3_S4_iiE12temp_storage+28];
	add.f32 	%f186, %f184, %f185;
	ld.shared.f32 	%f187, [_ZZ10GetStatsV2IffEvPKT_T0_RS3_S4_iiE12temp_storage+32];
	add.f32 	%f188, %f186, %f187;
	ld.shared.f32 	%f189, [_ZZ10GetStatsV2IffEvPKT_T0_RS3_S4_iiE12temp_storage+36];
	add.f32 	%f343, %f188, %f189;
$L__BB0_43:
	add.f32 	%f337, %f337, %f343;
$L__BB0_44:
	setp.ne.s32 	%p24, %r1, 0;
	@%p24 bra 	$L__BB0_46;
	st.shared.f32 	[_ZZ10GetStatsV2IffEvPKT_T0_RS3_S4_iiE12temp_storage], %f337;
$L__BB0_46:
	setp.lt.s32 	%p25, %r37, 1;
	bar.sync 	0;
	ld.shared.f32 	%f191, [_ZZ10GetStatsV2IffEvPKT_T0_RS3_S4_iiE12temp_storage];
	div.rn.f32 	%f42, %f191, %f1;
	mov.f32 	%f356, 0f00000000;
	@%p25 bra 	$L__BB0_88;
	setp.eq.s32 	%p26, %r4, 0;
	mov.f32 	%f356, 0f00000000;
	// begin inline asm
	mov.u32 %r103, %laneid;
	// end inline asm
	mov.u32 	%r163, %r1;
	@%p26 bra 	$L__BB0_74;
	mov.b32 	%r162, 0;
	mov.f32 	%f356, 0f00000000;
	mov.u32 	%r163, %r1;
$L__BB0_49:
	shl.b32 	%r26, %r163, 2;
	setp.ge.s32 	%p27, %r26, %r37;
	mul.wide.u32 	%rd23, %r26, 4;
	add.s64 	%rd7, %rd4, %rd23;
	mov.f32 	%f346, 0f00000000;
	@%p27 bra 	$L__BB0_51;
	ld.global.nc.f32 	%f196, [%rd7];
	sub.f32 	%f197, %f196, %f42;
	mul.f32 	%f346, %f197, %f197;
$L__BB0_51:
	add.s32 	%r105, %r26, 1;
	setp.ge.s32 	%p28, %r105, %r37;
	mov.f32 	%f347, 0f00000000;
	@%p28 bra 	$L__BB0_53;
	ld.global.nc.f32 	%f199, [%rd7+4];
	sub.f32 	%f200, %f199, %f42;
	mul.f32 	%f347, %f200, %f200;
$L__BB0_53:
	add.s32 	%r106, %r26, 2;
	setp.ge.s32 	%p29, %r106, %r37;
	mov.f32 	%f348, 0f00000000;
	@%p29 bra 	$L__BB0_55;
	ld.global.nc.f32 	%f202, [%rd7+8];
	sub.f32 	%f203, %f202, %f42;
	mul.f32 	%f348, %f203, %f203;
$L__BB0_55:
	add.s32 	%r107, %r26, 3;
	setp.ge.s32 	%p30, %r107, %r37;
	mov.f32 	%f349, 0f00000000;
	@%p30 bra 	$L__BB0_57;
	ld.global.nc.f32 	%f205, [%rd7+12];
	sub.f32 	%f206, %f205, %f42;
	mul.f32 	%f349, %f206, %f206;
$L__BB0_57:
	setp.ne.s32 	%p31, %r103, 0;
	add.f32 	%f222, %f346, %f347;
	add.f32 	%f223, %f348, %f349;
	add.f32 	%f209, %f222, %f223;
	mov.b32 	%r108, 1;
	mov.b32 	%r121, 31;
	mov.b32 	%r122, -1;
	// begin inline asm
	{  .reg .f32 r0;  .reg .pred p;  shfl.sync.down.b32 r0|p, %f209, %r108, %r121, %r122;  @p add.f32 r0, r0, %f209;  mov.f32 %f207, r0;}
	// end inline asm
	mov.b32 	%r111, 2;
	// begin inline asm
	{  .reg .f32 r0;  .reg .pred p;  shfl.sync.down.b32 r0|p, %f207, %r111, %r121, %r122;  @p add.f32 r0, r0, %f207;  mov.f32 %f210, r0;}
	// end inline asm
	mov.b32 	%r114, 4;
	// begin inline asm
	{  .reg .f32 r0;  .reg .pred p;  shfl.sync.down.b32 r0|p, %f210, %r114, %r121, %r122;  @p add.f32 r0, r0, %f210;  mov.f32 %f213, r0;}
	// end inline asm
	mov.b32 	%r117, 8;
	// begin inline asm
	{  .reg .f32 r0;  .reg .pred p;  shfl.sync.down.b32 r0|p, %f213, %r117, %r121, %r122;  @p add.f32 r0, r0, %f213;  mov.f32 %f216, r0;}
	// end inline asm
	mov.b32 	%r120, 16;
	// begin inline asm
	{  .reg .f32 r0;  .reg .pred p;  shfl.sync.down.b32 r0|p, %f216, %r120, %r121, %r122;  @p add.f32 r0, r0, %f216;  mov.f32 %f350, r0;}
	// end inline asm
	@%p31 bra 	$L__BB0_59;
	st.shared.f32 	[%r3], %f350;
$L__BB0_59:
	setp.ne.s32 	%p32, %r1, 0;
	bar.sync 	0;
	@%p32 bra 	$L__BB0_61;
	ld.shared.f32 	%f224, [_ZZ10GetStatsV2IffEvPKT_T0_RS3_S4_iiE12temp_storage+12];
	add.f32 	%f225, %f350, %f224;
	ld.shared.f32 	%f226, [_ZZ10GetStatsV2IffEvPKT_T0_RS3_S4_iiE12temp_storage+16];
	add.f32 	%f227, %f225, %f226;
	ld.shared.f32 	%f228, [_ZZ10GetStatsV2IffEvPKT_T0_RS3_S4_iiE12temp_storage+20];
	add.f32 	%f229, %f227, %f228;
	ld.shared.f32 	%f230, [_ZZ10GetStatsV2IffEvPKT_T0_RS3_S4_iiE12temp_storage+24];
	add.f32 	%f231, %f229, %f230;
	ld.shared.f32 	%f232, [_ZZ10GetStatsV2IffEvPKT_T0_RS3_S4_iiE12temp_storage+28];
	add.f32 	%f233, %f231, %f232;
	ld.shared.f32 	%f234, [_ZZ10GetStatsV2IffEvPKT_T0_RS3_S4_iiE12temp_storage+32];
	add.f32 	%f235, %f233, %f234;
	ld.shared.f32 	%f236, [_ZZ10GetStatsV2IffEvPKT_T0_RS3_S4_iiE12temp_storage+36];
	add.f32 	%f350, %f235, %f236;
$L__BB0_61:
	add.f32 	%f55, %f356, %f350;
	add.s32 	%r27, %r26, 1024;
	setp.ge.s32 	%p33, %r27, %r37;
	mov.f32 	%f351, 0f00000000;
	@%p33 bra 	$L__BB0_63;
	mul.wide.u32 	%rd24, %r27, 4;
	add.s64 	%rd25, %rd4, %rd24;
	ld.global.nc.f32 	%f238, [%rd25];
	sub.f32 	%f239, %f238, %f42;
	mul.f32 	%f351, %f239, %f239;
$L__BB0_63:
	add.s32 	%r28, %r26, 1025;
	setp.ge.s32 	%p34, %r28, %r37;
	mov.f32 	%f352, 0f00000000;
	@%p34 bra 	$L__BB0_65;
	mul.wide.u32 	%rd26, %r28, 4;
	add.s64 	%rd27, %rd4, %rd26;
	ld.global.nc.f32 	%f241, [%rd27];
	sub.f32 	%f242, %f241, %f42;
	mul.f32 	%f352, %f242, %f242;
$L__BB0_65:
	add.s32 	%r29, %r26, 1026;
	setp.ge.s32 	%p35, %r29, %r37;
	mov.f32 	%f353, 0f00000000;
	@%p35 bra 	$L__BB0_67;
	mul.wide.u32 	%rd28, %r29, 4;
	add.s64 	%rd29, %rd4, %rd28;
	ld.global.nc.f32 	%f244, [%rd29];
	sub.f32 	%f245, %f244, %f42;
	mul.f32 	%f353, %f245, %f245;
$L__BB0_67:
	add.s32 	%r30, %r26, 1027;
	setp.ge.s32 	%p36, %r30, %r37;
	mov.f32 	%f354, 0f00000000;
	@%p36 bra 	$L__BB0_69;
	mul.wide.u32 	%rd30, %r30, 4;
	add.s64 	%rd31, %rd4, %rd30;
	ld.global.nc.f32 	%f247, [%rd31];
	sub.f32 	%f248, %f247, %f42;
	mul.f32 	%f354, %f248, %f248;
$L__BB0_69:
	add.f32 	%f264, %f351, %f352;
	add.f32 	%f265, %f353, %f354;
	add.f32 	%f251, %f264, %f265;
	mov.b32 	%r123, 1;
	mov.b32 	%r136, 31;
	mov.b32 	%r137, -1;
	// begin inline asm
	{  .reg .f32 r0;  .reg .pred p;  shfl.sync.down.b32 r0|p, %f251, %r123, %r136, %r137;  @p add.f32 r0, r0, %f251;  mov.f32 %f249, r0;}
	// end inline asm
	mov.b32 	%r126, 2;
	// begin inline asm
	{  .reg .f32 r0;  .reg .pred p;  shfl.sync.down.b32 r0|p, %f249, %r126, %r136, %r137;  @p add.f32 r0, r0, %f249;  mov.f32 %f252, r0;}
	// end inline asm
	mov.b32 	%r129, 4;
	// begin inline asm
	{  .reg .f32 r0;  .reg .pred p;  shfl.sync.down.b32 r0|p, %f252, %r129, %r136, %r137;  @p add.f32 r0, r0, %f252;  mov.f32 %f255, r0;}
	// end inline asm
	mov.b32 	%r132, 8;
	// begin inline asm
	{  .reg .f32 r0;  .reg .pred p;  shfl.sync.down.b32 r0|p, %f255, %r132, %r136, %r137;  @p add.f32 r0, r0, %f255;  mov.f32 %f258, r0;}
	// end inline asm
	mov.b32 	%r135, 16;
	// begin inline asm
	{  .reg .f32 r0;  .reg .pred p;  shfl.sync.down.b32 r0|p, %f258, %r135, %r136, %r137;  @p add.f32 r0, r0, %f258;  mov.f32 %f355, r0;}
	// end inline asm
	@%p31 bra 	$L__BB0_71;
	st.shared.f32 	[%r3], %f355;
$L__BB0_71:
	setp.ne.s32 	%p38, %r1, 0;
	bar.sync 	0;
	@%p38 bra 	$L__BB0_73;
	ld.shared.f32 	%f266, [_ZZ10GetStatsV2IffEvPKT_T0_RS3_S4_iiE12temp_storage+12];
	add.f32 	%f267, %f355, %f266;
	ld.shared.f32 	%f268, [_ZZ10GetStatsV2IffEvPKT_T0_RS3_S4_iiE12temp_storage+16];
	add.f32 	%f269, %f267, %f268;
	ld.shared.f32 	%f270, [_ZZ10GetStatsV2IffEvPKT_T0_RS3_S4_iiE12temp_storage+20];
	add.f32 	%f271, %f269, %f270;
	ld.shared.f32 	%f272, [_ZZ10GetStatsV2IffEvPKT_T0_RS3_S4_iiE12temp_storage+24];
	add.f32 	%f273, %f271, %f272;
	ld.shared.f32 	%f274, [_ZZ10GetStatsV2IffEvPKT_T0_RS3_S4_iiE12temp_storage+28];
	add.f32 	%f275, %f273, %f274;
	ld.shared.f32 	%f276, [_ZZ10GetStatsV2IffEvPKT_T0_RS3_S4_iiE12temp_storage+32];
	add.f32 	%f277, %f275, %f276;
	ld.shared.f32 	%f278, [_ZZ10GetStatsV2IffEvPKT_T0_RS3_S4_iiE12temp_storage+36];
	add.f32 	%f355, %f277, %f278;
$L__BB0_73:
	add.f32 	%f356, %f55, %f355;
	add.s32 	%r163, %r163, 512;
	add.s32 	%r162, %r162, 2;
	setp.ne.s32 	%p39, %r162, %r6;
	@%p39 bra 	$L__BB0_49;
$L__BB0_74:
	setp.eq.s32 	%p40, %r5, 0;
	@%p40 bra 	$L__BB0_88;
	shl.b32 	%r34, %r163, 2;
	setp.ge.s32 	%p41, %r34, %r37;
	mul.wide.u32 	%rd32, %r34, 4;
	add.s64 	%rd8, %rd4, %rd32;
	mov.f32 	%f358, 0f00000000;
	@%p41 bra 	$L__BB0_77;
	ld.global.nc.f32 	%f280, [%rd8];
	sub.f32 	%f281, %f280, %f42;
	mul.f32 	%f358, %f281, %f281;
$L__BB0_77:
	add.s32 	%r138, %r34, 1;
	setp.ge.s32 	%p42, %r138, %r37;
	mov.f32 	%f359, 0f00000000;
	@%p42 bra 	$L__BB0_79;
	ld.global.nc.f32 	%f283, [%rd8+4];
	sub.f32 	%f284, %f283, %f42;
	mul.f32 	%f359, %f284, %f284;
$L__BB0_79:
	add.s32 	%r139, %r34, 2;
	setp.ge.s32 	%p43, %r139, %r37;
	mov.f32 	%f360, 0f00000000;
	@%p43 bra 	$L__BB0_81;
	ld.global.nc.f32 	%f286, [%rd8+8];
	sub.f32 	%f287, %f286, %f42;
	mul.f32 	%f360, %f287, %f287;
$L__BB0_81:
	add.s32 	%r140, %r34, 3;
	setp.ge.s32 	%p44, %r140, %r37;
	mov.f32 	%f361, 0f00000000;
	@%p44 bra 	$L__BB0_83;
	ld.global.nc.f32 	%f289, [%rd8+12];
	sub.f32 	%f290, %f289, %f42;
	mul.f32 	%f361, %f290, %f290;
$L__BB0_83:
	setp.ne.s32 	%p45, %r103, 0;
	add.f32 	%f306, %f358, %f359;
	add.f32 	%f307, %f360, %f361;
	add.f32 	%f293, %f306, %f307;
	mov.b32 	%r141, 1;
	mov.b32 	%r154, 31;
	mov.b32 	%r155, -1;
	// begin inline asm
	{  .reg .f32 r0;  .reg .pred p;  shfl.sync.down.b32 r0|p, %f293, %r141, %r154, %r155;  @p add.f32 r0, r0, %f293;  mov.f32 %f291, r0;}
	// end inline asm
	mov.b32 	%r144, 2;
	// begin inline asm
	{  .reg .f32 r0;  .reg .pred p;  shfl.sync.down.b32 r0|p, %f291, %r144, %r154, %r155;  @p add.f32 r0, r0, %f291;  mov.f32 %f294, r0;}
	// end inline asm
	mov.b32 	%r147, 4;
	// begin inline asm
	{  .reg .f32 r0;  .reg .pred p;  shfl.sync.down.b32 r0|p, %f294, %r147, %r154, %r155;  @p add.f32 r0, r0, %f294;  mov.f32 %f297, r0;}
	// end inline asm
	mov.b32 	%r150, 8;
	// begin inline asm
	{  .reg .f32 r0;  .reg .pred p;  shfl.sync.down.b32 r0|p, %f297, %r150, %r154, %r155;  @p add.f32 r0, r0, %f297;  mov.f32 %f300, r0;}
	// end inline asm
	mov.b32 	%r153, 16;
	// begin inline asm
	{  .reg .f32 r0;  .reg .pred p;  shfl.sync.down.b32 r0|p, %f300, %r153, %r154, %r155;  @p add.f32 r0, r0, %f300;  mov.f32 %f362, r0;}
	// end inline asm
	@%p45 bra 	$L__BB0_85;
	st.shared.f32 	[%r3], %f362;
$L__BB0_85:
	setp.ne.s32 	%p46, %r1, 0;
	bar.sync 	0;
	@%p46 bra 	$L__BB0_87;
	ld.shared.f32 	%f308, [_ZZ10GetStatsV2IffEvPKT_T0_RS3_S4_iiE12temp_storage+12];
	add.f32 	%f309, %f362, %f308;
	ld.shared.f32 	%f310, [_ZZ10GetStatsV2IffEvPKT_T0_RS3_S4_iiE12temp_storage+16];
	add.f32 	%f311, %f309, %f310;
	ld.shared.f32 	%f312, [_ZZ10GetStatsV2IffEvPKT_T0_RS3_S4_iiE12temp_storage+20];
	add.f32 	%f313, %f311, %f312;
	ld.shared.f32 	%f314, [_ZZ10GetStatsV2IffEvPKT_T0_RS3_S4_iiE12temp_storage+24];
	add.f32 	%f315, %f313, %f314;
	ld.shared.f32 	%f316, [_ZZ10GetStatsV2IffEvPKT_T0_RS3_S4_iiE12temp_storage+28];
	add.f32 	%f317, %f315, %f316;
	ld.shared.f32 	%f318, [_ZZ10GetStatsV2IffEvPKT_T0_RS3_S4_iiE12temp_storage+32];
	add.f32 	%f319, %f317, %f318;
	ld.shared.f32 	%f320, [_ZZ10GetStatsV2IffEvPKT_T0_RS3_S4_iiE12temp_storage+36];
	add.f32 	%f362, %f319, %f320;
$L__BB0_87:
	add.f32 	%f356, %f356, %f362;
$L__BB0_88:
	setp.ne.s32 	%p47, %r1, 0;
	@%p47 bra 	$L__BB0_90;
	st.shared.f32 	[_ZZ10GetStatsV2IffEvPKT_T0_RS3_S4_iiE12temp_storage], %f356;
$L__BB0_90:
	ld.param.f32 	%f325, [_Z22LayerNormKernelV2Part1IffEvPKT_T0_PS3_S4_ii_param_1];
	bar.sync 	0;
	ld.shared.f32 	%f321, [_ZZ10GetStatsV2IffEvPKT_T0_RS3_S4_iiE12temp_storage];
	div.rn.f32 	%f322, %f321, %f1;
	add.f32 	%f323, %f325, %f322;
	rsqrt.approx.f32 	%f324, %f323;
	mul.wide.u32 	%rd33, %r156, 4;
	add.s64 	%rd34, %rd1, %rd33;
	st.global.f32 	[%rd34], %f324;
	add.s64 	%rd35, %rd2, %rd33;
	st.global.f32 	[%rd35], %f42;
	add.s32 	%r156, %r156, %r8;
	setp.lt.s32 	%p48, %r156, %r36;
	@%p48 bra 	$L__BB0_2;
$L__BB0_91:
	ret;

}
	// .globl	_Z22LayerNormKernelV2Part2IffEvPKT_PKT0_S5_S5_S5_S3_PS0_ii
.visible .entry _Z22LayerNormKernelV2Part2IffEvPKT_PKT0_S5_S5_S5_S3_PS0_ii(
	.param .u64 .ptr .align 1 _Z22LayerNormKernelV2Part2IffEvPKT_PKT0_S5_S5_S5_S3_PS0_ii_param_0,
	.param .u64 .ptr .align 1 _Z22LayerNormKernelV2Part2IffEvPKT_PKT0_S5_S5_S5_S3_PS0_ii_param_1,
	.param .u64 .ptr .align 1 _Z22LayerNormKernelV2Part2IffEvPKT_PKT0_S5_S5_S5_S3_PS0_ii_param_2,
	.param .u64 .ptr .align 1 _Z22LayerNormKernelV2Part2IffEvPKT_PKT0_S5_S5_S5_S3_PS0_ii_param_3,
	.param .u64 .ptr .align 1 _Z22LayerNormKernelV2Part2IffEvPKT_PKT0_S5_S5_S5_S3_PS0_ii_param_4,
	.param .f32 _Z22LayerNormKernelV2Part2IffEvPKT_PKT0_S5_S5_S5_S3_PS0_ii_param_5,
	.param .u64 .ptr .align 1 _Z22LayerNormKernelV2Part2IffEvPKT_PKT0_S5_S5_S5_S3_PS0_ii_param_6,
	.param .u32 _Z22LayerNormKernelV2Part2IffEvPKT_PKT0_S5_S5_S5_S3_PS0_ii_param_7,
	.param .u32 _Z22LayerNormKernelV2Part2IffEvPKT_PKT0_S5_S5_S5_S3_PS0_ii_param_8
)
{
	.reg .pred 	%p<2>;
	.reg .b32 	%r<11>;
	.reg .b32 	%f<9>;
	.reg .b64 	%rd<22>;

	ld.param.u64 	%rd1, [_Z22LayerNormKernelV2Part2IffEvPKT_PKT0_S5_S5_S5_S3_PS0_ii_param_0];
	ld.param.u64 	%rd2, [_Z22LayerNormKernelV2Part2IffEvPKT_PKT0_S5_S5_S5_S3_PS0_ii_param_1];
	ld.param.u64 	%rd3, [_Z22LayerNormKernelV2Part2IffEvPKT_PKT0_S5_S5_S5_S3_PS0_ii_param_2];
	ld.param.u64 	%rd4, [_Z22LayerNormKernelV2Part2IffEvPKT_PKT0_S5_S5_S5_S3_PS0_ii_param_3];
	ld.param.u64 	%rd5, [_Z22LayerNormKernelV2Part2IffEvPKT_PKT0_S5_S5_S5_S3_PS0_ii_param_4];
	ld.param.u64 	%rd6, [_Z22LayerNormKernelV2Part2IffEvPKT_PKT0_S5_S5_S5_S3_PS0_ii_param_6];
	ld.param.u32 	%r3, [_Z22LayerNormKernelV2Part2IffEvPKT_PKT0_S5_S5_S5_S3_PS0_ii_param_7];
	ld.param.u32 	%r2, [_Z22LayerNormKernelV2Part2IffEvPKT_PKT0_S5_S5_S5_S3_PS0_ii_param_8];
	mov.u32 	%r4, %tid.x;
	mov.u32 	%r5, %ctaid.x;
	mov.u32 	%r6, %ntid.x;
	mad.lo.s32 	%r1, %r5, %r6, %r4;
	mul.lo.s32 	%r7, %r2, %r3;
	setp.ge.s32 	%p1, %r1, %r7;
	@%p1 bra 	$L__BB1_2;
	cvta.to.global.u64 	%rd7, %rd5;
	cvta.to.global.u64 	%rd8, %rd4;
	cvta.to.global.u64 	%rd9, %rd1;
	cvta.to.global.u64 	%rd10, %rd2;
	cvta.to.global.u64 	%rd11, %rd3;
	cvta.to.global.u64 	%rd12, %rd6;
	div.s32 	%r8, %r1, %r2;
	mul.lo.s32 	%r9, %r8, %r2;
	sub.s32 	%r10, %r1, %r9;
	mul.wide.s32 	%rd13, %r8, 4;
	add.s64 	%rd14, %rd7, %rd13;
	ld.global.nc.f32 	%f1, [%rd14];
	add.s64 	%rd15, %rd8, %rd13;
	ld.global.nc.f32 	%f2, [%rd15];
	mul.wide.s32 	%rd16, %r1, 4;
	add.s64 	%rd17, %rd9, %rd16;
	ld.global.nc.f32 	%f3, [%rd17];
	sub.f32 	%f4, %f3, %f1;
	mul.f32 	%f5, %f2, %f4;
	mul.wide.s32 	%rd18, %r10, 4;
	add.s64 	%rd19, %rd10, %rd18;
	ld.global.nc.f32 	%f6, [%rd19];
	add.s64 	%rd20, %rd11, %rd18;
	ld.global.nc.f32 	%f7, [%rd20];
	fma.rn.f32 	%f8, %f6, %f5, %f7;
	add.s64 	%rd21, %rd12, %rd16;
	st.global.f32 	[%rd21], %f8;
$L__BB1_2:
	ret;

}
	// .globl	_Z17InitGradBetaGammaIfEvPT_S1_i
.visible .entry _Z17InitGradBetaGammaIfEvPT_S1_i(
	.param .u64 .ptr .align 1 _Z17InitGradBetaGammaIfEvPT_S1_i_param_0,
	.param .u64 .ptr .align 1 _Z17InitGradBetaGammaIfEvPT_S1_i_param_1,
	.param .u32 _Z17InitGradBetaGammaIfEvPT_S1_i_param_2
)
{
	.reg .pred 	%p<2>;
	.reg .b32 	%r<7>;
	.reg .b64 	%rd<8>;

	ld.param.u64 	%rd1, [_Z17InitGradBetaGammaIfEvPT_S1_i_param_0];
	ld.param.u64 	%rd2, [_Z17InitGradBetaGammaIfEvPT_S1_i_param_1];
	ld.param.u32 	%r2, [_Z17InitGradBetaGammaIfEvPT_S1_i_param_2];
	mov.u32 	%r3, %tid.x;
	mov.u32 	%r4, %ctaid.x;
	mov.u32 	%r5, %ntid.x;
	mad.lo.s32 	%r1, %r4, %r5, %r3;
	setp.ge.s32 	%p1, %r1, %r2;
	@%p1 bra 	$L__BB2_2;
	cvta.to.global.u64 	%rd3, %rd1;
	cvta.to.global.u64 	%rd4, %rd2;
	mul.wide.s32 	%rd5, %r1, 4;
	add.s64 	%rd6, %rd3, %rd5;
	mov.b32 	%r6, 0;
	st.global.u32 	[%rd6], %r6;
	add.s64 	%rd7, %rd4, %rd5;
	st.global.u32 	[%rd7], %r6;
$L__BB2_2:
	ret;

}
	// .globl	_Z24LayerNormGradBetaGammaV2IffEvPKT_S2_PKT0_S5_PS3_S6_ii
.visible .entry _Z24LayerNormGradBetaGammaV2IffEvPKT_S2_PKT0_S5_PS3_S6_ii(
	.param .u64 .ptr .align 1 _Z24LayerNormGradBetaGammaV2IffEvPKT_S2_PKT0_S5_PS3_S6_ii_param_0,
	.param .u64 .ptr .align 1 _Z24LayerNormGradBetaGammaV2IffEvPKT_S2_PKT0_S5_PS3_S6_ii_param_1,
	.param .u64 .ptr .align 1 _Z24LayerNormGradBetaGammaV2IffEvPKT_S2_PKT0_S5_PS3_S6_ii_param_2,
	.param .u64 .ptr .align 1 _Z24LayerNormGradBetaGammaV2IffEvPKT_S2_PKT0_S5_PS3_S6_ii_param_3,
	.param .u64 .ptr .align 1 _Z24LayerNormGradBetaGammaV2IffEvPKT_S2_PKT0_S5_PS3_S6_ii_param_4,
	.param .u64 .ptr .align 1 _Z24LayerNormGradBetaGammaV2IffEvPKT_S2_PKT0_S5_PS3_S6_ii_param_5,
	.param .u32 _Z24LayerNormGradBetaGammaV2IffEvPKT_S2_PKT0_S5_PS3_S6_ii_param_6,
	.param .u32 _Z24LayerNormGradBetaGammaV2IffEvPKT_S2_PKT0_S5_PS3_S6_ii_param_7
)
{
	.reg .pred 	%p<11>;
	.reg .b32 	%r<31>;
	.reg .b32 	%f<159>;
	.reg .b64 	%rd<72>;

	ld.param.u64 	%rd13, [_Z24LayerNormGradBetaGammaV2IffEvPKT_S2_PKT0_S5_PS3_S6_ii_param_0];
	ld.param.u64 	%rd14, [_Z24LayerNormGradBetaGammaV2IffEvPKT_S2_PKT0_S5_PS3_S6_ii_param_1];
	ld.param.u64 	%rd15, [_Z24LayerNormGradBetaGammaV2IffEvPKT_S2_PKT0_S5_PS3_S6_ii_param_2];
	ld.param.u64 	%rd16, [_Z24LayerNormGradBetaGammaV2IffEvPKT_S2_PKT0_S5_PS3_S6_ii_param_3];
	ld.param.u32 	%r15, [_Z24LayerNormGradBetaGammaV2IffEvPKT_S2_PKT0_S5_PS3_S6_ii_param_6];
	ld.param.u32 	%r16, [_Z24LayerNormGradBetaGammaV2IffEvPKT_S2_PKT0_S5_PS3_S6_ii_param_7];
	cvta.to.global.u64 	%rd1, %rd16;
	cvta.to.global.u64 	%rd2, %rd15;
	cvta.to.global.u64 	%rd3, %rd14;
	cvta.to.global.u64 	%rd4, %rd13;
	mov.u32 	%r17, %tid.x;
	mov.u32 	%r18, %ctaid.x;
	mov.u32 	%r19, %ntid.x;
	mad.lo.s32 	%r1, %r18, %r19, %r17;
	setp.ge.s32 	%p1, %r1, %r16;
	@%p1 bra 	$L__BB3_14;
	setp.lt.s32 	%p2, %r15, 1;
	mov.f32 	%f157, 0f00000000;
	mov.f32 	%f158, %f157;
	@%p2 bra 	$L__BB3_13;
	and.b32  	%r2, %r15, 7;
	setp.lt.u32 	%p3, %r15, 8;
	mov.f32 	%f158, 0f00000000;
	mov.b32 	%r29, 0;
	mov.f32 	%f157, %f158;
	@%p3 bra 	$L__BB3_5;
	and.b32  	%r29, %r15, 2147483640;
	neg.s32 	%r27, %r29;
	add.s64 	%rd71, %rd2, 16;
	add.s64 	%rd70, %rd1, 16;
	mov.f32 	%f158, 0f00000000;
	mul.wide.s32 	%rd20, %r16, 4;
	shl.b32 	%r21, %r16, 3;
	mov.u32 	%r26, %r1;
$L__BB3_4:
	.pragma "nounroll";
	mul.wide.s32 	%rd17, %r26, 4;
	add.s64 	%rd18, %rd4, %rd17;
	ld.global.nc.f32 	%f29, [%rd18];
	add.s64 	%rd19, %rd3, %rd17;
	ld.global.nc.f32 	%f30, [%rd19];
	ld.global.nc.f32 	%f31, [%rd71+-16];
	sub.f32 	%f32, %f30, %f31;
	mul.f32 	%f33, %f29, %f32;
	ld.global.nc.f32 	%f34, [%rd70+-16];
	fma.rn.f32 	%f35, %f34, %f33, %f157;
	add.f32 	%f36, %f158, %f29;
	add.s64 	%rd21, %rd18, %rd20;
	ld.global.nc.f32 	%f37, [%rd21];
	add.s64 	%rd22, %rd19, %rd20;
	ld.global.nc.f32 	%f38, [%rd22];
	ld.global.nc.f32 	%f39, [%rd71+-12];
	sub.f32 	%f40, %f38, %f39;
	mul.f32 	%f41, %f37, %f40;
	ld.global.nc.f32 	%f42, [%rd70+-12];
	fma.rn.f32 	%f43, %f42, %f41, %f35;
	add.f32 	%f44, %f36, %f37;
	add.s64 	%rd23, %rd21, %rd20;
	ld.global.nc.f32 	%f45, [%rd23];
	add.s64 	%rd24, %rd22, %rd20;
	ld.global.nc.f32 	%f46, [%rd24];
	ld.global.nc.f32 	%f47, [%rd71+-8];
	sub.f32 	%f48, %f46, %f47;
	mul.f32 	%f49, %f45, %f48;
	ld.global.nc.f32 	%f50, [%rd70+-8];
	fma.rn.f32 	%f51, %f50, %f49, %f43;
	add.f32 	%f52, %f44, %f45;
	add.s64 	%rd25, %rd23, %rd20;
	ld.global.nc.f32 	%f53, [%rd25];
	add.s64 	%rd26, %rd24, %rd20;
	ld.global.nc.f32 	%f54, [%rd26];
	ld.global.nc.f32 	%f55, [%rd71+-4];
	sub.f32 	%f56, %f54, %f55;
	mul.f32 	%f57, %f53, %f56;
	ld.global.nc.f32 	%f58, [%rd70+-4];
	fma.rn.f32 	%f59, %f58, %f57, %f51;
	add.f32 	%f60, %f52, %f53;
	add.s64 	%rd27, %rd25, %rd20;
	ld.global.nc.f32 	%f61, [%rd27];
	add.s64 	%rd28, %rd26, %rd20;
	ld.global.nc.f32 	%f62, [%rd28];
	ld.global.nc.f32 	%f63, [%rd71];
	sub.f32 	%f64, %f62, %f63;
	mul.f32 	%f65, %f61, %f64;
	ld.global.nc.f32 	%f66, [%rd70];
	fma.rn.f32 	%f67, %f66, %f65, %f59;
	add.f32 	%f68, %f60, %f61;
	add.s64 	%rd29, %rd27, %rd20;
	ld.global.nc.f32 	%f69, [%rd29];
	add.s64 	%rd30, %rd28, %rd20;
	ld.global.nc.f32 	%f70, [%rd30];
	ld.global.nc.f32 	%f71, [%rd71+4];
	sub.f32 	%f72, %f70, %f71;
	mul.f32 	%f73, %f69, %f72;
	ld.global.nc.f32 	%f74, [%rd70+4];
	fma.rn.f32 	%f75, %f74, %f73, %f67;
	add.f32 	%f76, %f68, %f69;
	add.s64 	%rd31, %rd29, %rd20;
	ld.global.nc.f32 	%f77, [%rd31];
	add.s64 	%rd32, %rd30, %rd20;
	ld.global.nc.f32 	%f78, [%rd32];
	ld.global.nc.f32 	%f79, [%rd71+8];
	sub.f32 	%f80, %f78, %f79;
	mul.f32 	%f81, %f77, %f80;
	ld.global.nc.f32 	%f82, [%rd70+8];
	fma.rn.f32 	%f83, %f82, %f81, %f75;
	add.f32 	%f84, %f76, %f77;
	add.s64 	%rd33, %rd31, %rd20;
	ld.global.nc.f32 	%f85, [%rd33];
	add.s64 	%rd34, %rd32, %rd20;
	ld.global.nc.f32 	%f86, [%rd34];
	ld.global.nc.f32 	%f87, [%rd71+12];
	sub.f32 	%f88, %f86, %f87;
	mul.f32 	%f89, %f85, %f88;
	ld.global.nc.f32 	%f90, [%rd70+12];
	fma.rn.f32 	%f157, %f90, %f89, %f83;
	add.f32 	%f158, %f84, %f85;
	add.s32 	%r27, %r27, 8;
	add.s32 	%r26, %r26, %r21;
	add.s64 	%rd71, %rd71, 32;
	add.s64 	%rd70, %rd70, 32;
	setp.ne.s32 	%p4, %r27, 0;
	@%p4 bra 	$L__BB3_4;
$L__BB3_5:
	setp.eq.s32 	%p5, %r2, 0;
	@%p5 bra 	$L__BB3_13;
	and.b32  	%r10, %r15, 3;
	setp.lt.u32 	%p6, %r2, 4;
	@%p6 bra 	$L__BB3_8;
	mad.lo.s32 	%r22, %r29, %r16, %r1;
	mul.wide.s32 	%rd35, %r22, 4;
	add.s64 	%rd36, %rd4, %rd35;
	ld.global.nc.f32 	%f92, [%rd36];
	add.s64 	%rd37, %rd3, %rd35;
	ld.global.nc.f32 	%f93, [%rd37];
	mul.wide.u32 	%rd38, %r29, 4;
	add.s64 	%rd39, %rd2, %rd38;
	ld.global.nc.f32 	%f94, [%rd39];
	sub.f32 	%f95, %f93, %f94;
	mul.f32 	%f96, %f92, %f95;
	add.s64 	%rd40, %rd1, %rd38;
	ld.global.nc.f32 	%f97, [%rd40];
	fma.rn.f32 	%f98, %f97, %f96, %f157;
	add.f32 	%f99, %f158, %f92;
	mul.wide.s32 	%rd41, %r16, 4;
	add.s64 	%rd42, %rd36, %rd41;
	ld.global.nc.f32 	%f100, [%rd42];
	add.s64 	%rd43, %rd37, %rd41;
	ld.global.nc.f32 	%f101, [%rd43];
	ld.global.nc.f32 	%f102, [%rd39+4];
	sub.f32 	%f103, %f101, %f102;
	mul.f32 	%f104, %f100, %f103;
	ld.global.nc.f32 	%f105, [%rd40+4];
	fma.rn.f32 	%f106, %f105, %f104, %f98;
	add.f32 	%f107, %f99, %f100;
	add.s64 	%rd44, %rd42, %rd41;
	ld.global.nc.f32 	%f108, [%rd44];
	add.s64 	%rd45, %rd43, %rd41;
	ld.global.nc.f32 	%f109, [%rd45];
	ld.global.nc.f32 	%f110, [%rd39+8];
	sub.f32 	%f111, %f109, %f110;
	mul.f32 	%f112, %f108, %f111;
	ld.global.nc.f32 	%f113, [%rd40+8];
	fma.rn.f32 	%f114, %f113, %f112, %f106;
	add.f32 	%f115, %f107, %f108;
	add.s64 	%rd46, %rd44, %rd41;
	ld.global.nc.f32 	%f116, [%rd46];
	add.s64 	%rd47, %rd45, %rd41;
	ld.global.nc.f32 	%f117, [%rd47];
	ld.global.nc.f32 	%f118, [%rd39+12];
	sub.f32 	%f119, %f117, %f118;
	mul.f32 	%f120, %f116, %f119;
	ld.global.nc.f32 	%f121, [%rd40+12];
	fma.rn.f32 	%f157, %f121, %f120, %f114;
	add.f32 	%f158, %f115, %f116;
	add.s32 	%r29, %r29, 4;
$L__BB3_8:
	setp.eq.s32 	%p7, %r10, 0;
	@%p7 bra 	$L__BB3_13;
	setp.eq.s32 	%p8, %r10, 1;
	@%p8 bra 	$L__BB3_11;
	mad.lo.s32 	%r23, %r29, %r16, %r1;
	mul.wide.s32 	%rd48, %r23, 4;
	add.s64 	%rd49, %rd4, %rd48;
	ld.global.nc.f32 	%f123, [%rd49];
	add.s64 	%rd50, %rd3, %rd48;
	ld.global.nc.f32 	%f124, [%rd50];
	mul.wide.u32 	%rd51, %r29, 4;
	add.s64 	%rd52, %rd2, %rd51;
	ld.global.nc.f32 	%f125, [%rd52];
	sub.f32 	%f126, %f124, %f125;
	mul.f32 	%f127, %f123, %f126;
	add.s64 	%rd53, %rd1, %rd51;
	ld.global.nc.f32 	%f128, [%rd53];
	fma.rn.f32 	%f129, %f128, %f127, %f157;
	add.f32 	%f130, %f158, %f123;
	mul.wide.s32 	%rd54, %r16, 4;
	add.s64 	%rd55, %rd49, %rd54;
	ld.global.nc.f32 	%f131, [%rd55];
	add.s64 	%rd56, %rd50, %rd54;
	ld.global.nc.f32 	%f132, [%rd56];
	ld.global.nc.f32 	%f133, [%rd52+4];
	sub.f32 	%f134, %f132, %f133;
	mul.f32 	%f135, %f131, %f134;
	ld.global.nc.f32 	%f136, [%rd53+4];
	fma.rn.f32 	%f157, %f136, %f135, %f129;
	add.f32 	%f158, %f130, %f131;
	add.s32 	%r29, %r29, 2;
$L__BB3_11:
	and.b32  	%r24, %r15, 1;
	setp.eq.b32 	%p9, %r24, 1;
	not.pred 	%p10, %p9;
	@%p10 bra 	$L__BB3_13;
	mad.lo.s32 	%r25, %r29, %r16, %r1;
	mul.wide.s32 	%rd57, %r25, 4;
	add.s64 	%rd58, %rd4, %rd57;
	ld.global.nc.f32 	%f137, [%rd58];
	add.s64 	%rd59, %rd3, %rd57;
	ld.global.nc.f32 	%f138, [%rd59];
	mul.wide.u32 	%rd60, %r29, 4;
	add.s64 	%rd61, %rd2, %rd60;
	ld.global.nc.f32 	%f139, [%rd61];
	sub.f32 	%f140, %f138, %f139;
	mul.f32 	%f141, %f137, %f140;
	add.s64 	%rd62, %rd1, %rd60;
	ld.global.nc.f32 	%f142, [%rd62];
	fma.rn.f32 	%f157, %f142, %f141, %f157;
	add.f32 	%f158, %f158, %f137;
$L__BB3_13:
	ld.param.u64 	%rd69, [_Z24LayerNormGradBetaGammaV2IffEvPKT_S2_PKT0_S5_PS3_S6_ii_param_5];
	ld.param.u64 	%rd68, [_Z24LayerNormGradBetaGammaV2IffEvPKT_S2_PKT0_S5_PS3_S6_ii_param_4];
	cvta.to.global.u64 	%rd63, %rd68;
	mul.wide.s32 	%rd64, %r1, 4;
	add.s64 	%rd65, %rd63, %rd64;
	st.global.f32 	[%rd65], %f157;
	cvta.to.global.u64 	%rd66, %rd69;
	add.s64 	%rd67, %rd66, %rd64;
	st.global.f32 	[%rd67], %f158;
$L__BB3_14:
	ret;

}
	// .globl	_Z18LayerNormGradInputIffEvPKT_S2_PKT0_S5_S5_PS0_ii
.visible .entry _Z18LayerNormGradInputIffEvPKT_S2_PKT0_S5_S5_PS0_ii(
	.param .u64 .ptr .align 1 _Z18LayerNormGradInputIffEvPKT_S2_PKT0_S5_S5_PS0_ii_param_0,
	.param .u64 .ptr .align 1 _Z18LayerNormGradInputIffEvPKT_S2_PKT0_S5_S5_PS0_ii_param_1,
	.param .u64 .ptr .align 1 _Z18LayerNormGradInputIffEvPKT_S2_PKT0_S5_S5_PS0_ii_param_2,
	.param .u64 .ptr .align 1 _Z18LayerNormGradInputIffEvPKT_S2_PKT0_S5_S5_PS0_ii_param_3,
	.param .u64 .ptr .align 1 _Z18LayerNormGradInputIffEvPKT_S2_PKT0_S5_S5_PS0_ii_param_4,
	.param .u64 .ptr .align 1 _Z18LayerNormGradInputIffEvPKT_S2_PKT0_S5_S5_PS0_ii_param_5,
	.param .u32 _Z18LayerNormGradInputIffEvPKT_S2_PKT0_S5_S5_PS0_ii_param_6,
	.param .u32 _Z18LayerNormGradInputIffEvPKT_S2_PKT0_S5_S5_PS0_ii_param_7
)
{
	.reg .pred 	%p<28>;
	.reg .b32 	%r<108>;
	.reg .b32 	%f<248>;
	.reg .b64 	%rd<82>;
	.reg .b64 	%fd<80>;
	// demoted variable
	.shared .align 4 .b8 _ZZ18LayerNormGradInputIffEvPKT_S2_PKT0_S5_S5_PS0_iiE12temp_storage[44];
	ld.param.u64 	%rd27, [_Z18LayerNormGradInputIffEvPKT_S2_PKT0_S5_S5_PS0_ii_param_0];
	ld.param.u64 	%rd28, [_Z18LayerNormGradInputIffEvPKT_S2_PKT0_S5_S5_PS0_ii_param_1];
	ld.param.u64 	%rd29, [_Z18LayerNormGradInputIffEvPKT_S2_PKT0_S5_S5_PS0_ii_param_2];
	ld.param.u64 	%rd30, [_Z18LayerNormGradInputIffEvPKT_S2_PKT0_S5_S5_PS0_ii_param_3];
	ld.param.u64 	%rd31, [_Z18LayerNormGradInputIffEvPKT_S2_PKT0_S5_S5_PS0_ii_param_4];
	ld.param.u64 	%rd32, [_Z18LayerNormGradInputIffEvPKT_S2_PKT0_S5_S5_PS0_ii_param_5];
	ld.param.u32 	%r37, [_Z18LayerNormGradInputIffEvPKT_S2_PKT0_S5_S5_PS0_ii_param_6];
	ld.param.u32 	%r38, [_Z18LayerNormGradInputIffEvPKT_S2_PKT0_S5_S5_PS0_ii_param_7];
	cvta.to.global.u64 	%rd1, %rd32;
	cvta.to.global.u64 	%rd2, %rd30;
	cvta.to.global.u64 	%rd3, %rd28;
	cvta.to.global.u64 	%rd4, %rd31;
	cvta.to.global.u64 	%rd5, %rd29;
	cvta.to.global.u64 	%rd6, %rd27;
	mov.u32 	%r1, %tid.x;
	mov.u32 	%r2, %ntid.x;
	mov.u32 	%r100, %ctaid.x;
	setp.ge.s32 	%p1, %r100, %r37;
	@%p1 bra 	$L__BB4_44;
	add.s32 	%r39, %r38, 1023;
	shr.s32 	%r40, %r39, 31;
	shr.u32 	%r41, %r40, 22;
	add.s32 	%r42, %r39, %r41;
	shr.s32 	%r43, %r42, 10;
	shr.u32 	%r44, %r1, 3;
	and.b32  	%r45, %r44, 124;
	mov.u32 	%r46, _ZZ18LayerNormGradInputIffEvPKT_S2_PKT0_S5_S5_PS0_iiE12temp_storage;
	add.s32 	%r47, %r46, %r45;
	add.s32 	%r4, %r47, 8;
	cvt.rn.f64.s32 	%fd1, %r38;
	mov.f64 	%fd4, 0d4000000000000000;
	div.rn.f64 	%fd2, %fd4, %fd1;
	rcp.rn.f64 	%fd5, %fd1;
	cvt.rn.f32.f64 	%f1, %fd5;
	max.s32 	%r5, %r43, 1;
	add.s32 	%r6, %r1, %r2;
	max.s32 	%r48, %r38, %r6;
	setp.lt.s32 	%p2, %r6, %r38;
	selp.u32 	%r49, 1, 0, %p2;
	add.s32 	%r50, %r6, %r49;
	sub.s32 	%r51, %r48, %r50;
	div.u32 	%r52, %r51, %r2;
	add.s32 	%r7, %r52, %r49;
	and.b32  	%r8, %r7, 3;
	mul.wide.u32 	%rd33, %r1, 4;
	add.s64 	%rd7, %rd5, %rd33;
	mul.wide.s32 	%rd34, %r2, 4;
	add.s64 	%rd8, %rd7, %rd34;
	add.s32 	%r9, %r6, %r2;
	shl.b32 	%r10, %r1, 2;
	mul.wide.u32 	%rd35, %r1, 16;
	add.s64 	%rd36, %rd35, %rd5;
	add.s64 	%rd9, %rd36, 8;
	mov.u32 	%r11, %nctaid.x;
$L__BB4_2:
	setp.lt.s32 	%p3, %r38, 1;
	mov.f32 	%f240, 0f00000000;
	@%p3 bra 	$L__BB4_17;
	neg.s32 	%r103, %r5;
	add.s32 	%r102, %r10, 1;
	mul.wide.u32 	%rd37, %r100, 4;
	add.s64 	%rd10, %rd2, %rd37;
	add.s64 	%rd11, %rd4, %rd37;
	// begin inline asm
	mov.u32 %r53, %laneid;
	// end inline asm
	mad.lo.s32 	%r101, %r100, %r38, %r10;
	mov.f32 	%f240, 0f00000000;
	mov.u64 	%rd81, %rd9;
$L__BB4_4:
	add.s32 	%r54, %r102, -1;
	setp.ge.s32 	%p4, %r54, %r38;
	mov.f32 	%f235, 0f00000000;
	@%p4 bra 	$L__BB4_6;
	mul.wide.u32 	%rd38, %r101, 4;
	add.s64 	%rd39, %rd6, %rd38;
	ld.global.nc.f32 	%f37, [%rd39];
	ld.global.nc.f32 	%f38, [%rd81+-8];
	mul.f32 	%f39, %f37, %f38;
	add.s64 	%rd40, %rd3, %rd38;
	ld.global.nc.f32 	%f40, [%rd40];
	ld.global.nc.f32 	%f41, [%rd10];
	sub.f32 	%f42, %f40, %f41;
	mul.f32 	%f43, %f39, %f42;
	cvt.f64.f32 	%fd6, %f43;
	mul.f64 	%fd7, %fd6, 0dBFE0000000000000;
	ld.global.nc.f32 	%f44, [%rd11];
	mul.f32 	%f45, %f44, %f44;
	mul.f32 	%f46, %f44, %f45;
	cvt.f64.f32 	%fd8, %f46;
	mul.f64 	%fd9, %fd7, %fd8;
	cvt.rn.f32.f64 	%f235, %fd9;
$L__BB4_6:
	setp.ge.s32 	%p5, %r102, %r38;
	mul.wide.u32 	%rd41, %r101, 4;
	add.s64 	%rd13, %rd3, %rd41;
	add.s64 	%rd14, %rd6, %rd41;
	mov.f32 	%f236, 0f00000000;
	@%p5 bra 	$L__BB4_8;
	ld.global.nc.f32 	%f48, [%rd14+4];
	ld.global.nc.f32 	%f49, [%rd81+-4];
	mul.f32 	%f50, %f48, %f49;
	ld.global.nc.f32 	%f51, [%rd13+4];
	ld.global.nc.f32 	%f52, [%rd10];
	sub.f32 	%f53, %f51, %f52;
	mul.f32 	%f54, %f50, %f53;
	cvt.f64.f32 	%fd10, %f54;
	mul.f64 	%fd11, %fd10, 0dBFE0000000000000;
	ld.global.nc.f32 	%f55, [%rd11];
	mul.f32 	%f56, %f55, %f55;
	mul.f32 	%f57, %f55, %f56;
	cvt.f64.f32 	%fd12, %f57;
	mul.f64 	%fd13, %fd11, %fd12;
	cvt.rn.f32.f64 	%f236, %fd13;
$L__BB4_8:
	add.s32 	%r55, %r102, 1;
	setp.ge.s32 	%p6, %r55, %r38;
	mov.f32 	%f237, 0f00000000;
	@%p6 bra 	$L__BB4_10;
	ld.global.nc.f32 	%f59, [%rd14+8];
	ld.global.nc.f32 	%f60, [%rd81];
	mul.f32 	%f61, %f59, %f60;
	ld.global.nc.f32 	%f62, [%rd13+8];
	ld.global.nc.f32 	%f63, [%rd10];
	sub.f32 	%f64, %f62, %f63;
	mul.f32 	%f65, %f61, %f64;
	cvt.f64.f32 	%fd14, %f65;
	mul.f64 	%fd15, %fd14, 0dBFE0000000000000;
	ld.global.nc.f32 	%f66, [%rd11];
	mul.f32 	%f67, %f66, %f66;
	mul.f32 	%f68, %f66, %f67;
	cvt.f64.f32 	%fd16, %f68;
	mul.f64 	%fd17, %fd15, %fd16;
	cvt.rn.f32.f64 	%f237, %fd17;
$L__BB4_10:
	add.s32 	%r56, %r102, 2;
	setp.ge.s32 	%p7, %r56, %r38;
	mov.f32 	%f238, 0f00000000;
	@%p7 bra 	$L__BB4_12;
	ld.global.nc.f32 	%f70, [%rd14+12];
	ld.global.nc.f32 	%f71, [%rd81+4];
	mul.f32 	%f72, %f70, %f71;
	ld.global.nc.f32 	%f73, [%rd13+12];
	ld.global.nc.f32 	%f74, [%rd10];
	sub.f32 	%f75, %f73, %f74;
	mul.f32 	%f76, %f72, %f75;
	cvt.f64.f32 	%fd18, %f76;
	mul.f64 	%fd19, %fd18, 0dBFE0000000000000;
	ld.global.nc.f32 	%f77, [%rd11];
	mul.f32 	%f78, %f77, %f77;
	mul.f32 	%f79, %f77, %f78;
	cvt.f64.f32 	%fd20, %f79;
	mul.f64 	%fd21, %fd19, %fd20;
	cvt.rn.f32.f64 	%f238, %fd21;
$L__BB4_12:
	setp.ne.s32 	%p8, %r53, 0;
	add.f32 	%f95, %f235, %f236;
	add.f32 	%f96, %f237, %f238;
	add.f32 	%f82, %f95, %f96;
	mov.b32 	%r57, 1;
	mov.b32 	%r70, 31;
	mov.b32 	%r71, -1;
	// begin inline asm
	{  .reg .f32 r0;  .reg .pred p;  shfl.sync.down.b32 r0|p, %f82, %r57, %r70, %r71;  @p add.f32 r0, r0, %f82;  mov.f32 %f80, r0;}
	// end inline asm
	mov.b32 	%r60, 2;
	// begin inline asm
	{  .reg .f32 r0;  .reg .pred p;  shfl.sync.down.b32 r0|p, %f80, %r60, %r70, %r71;  @p add.f32 r0, r0, %f80;  mov.f32 %f83, r0;}
	// end inline asm
	mov.b32 	%r63, 4;
	// begin inline asm
	{  .reg .f32 r0;  .reg .pred p;  shfl.sync.down.b32 r0|p, %f83, %r63, %r70, %r71;  @p add.f32 r0, r0, %f83;  mov.f32 %f86, r0;}
	// end inline asm
	mov.b32 	%r66, 8;
	// begin inline asm
	{  .reg .f32 r0;  .reg .pred p;  shfl.sync.down.b32 r0|p, %f86, %r66, %r70, %r71;  @p add.f32 r0, r0, %f86;  mov.f32 %f89, r0;}
	// end inline asm
	mov.b32 	%r69, 16;
	// begin inline asm
	{  .reg .f32 r0;  .reg .pred p;  shfl.sync.down.b32 r0|p, %f89, %r69, %r70, %r71;  @p add.f32 r0, r0, %f89;  mov.f32 %f239, r0;}
	// end inline asm
	@%p8 bra 	$L__BB4_14;
	st.shared.f32 	[%r4], %f239;
$L__BB4_14:
	setp.ne.s32 	%p9, %r1, 0;
	bar.sync 	0;
	@%p9 bra 	$L__BB4_16;
	ld.shared.f32 	%f97, [_ZZ18LayerNormGradInputIffEvPKT_S2_PKT0_S5_S5_PS0_iiE12temp_storage+12];
	add.f32 	%f98, %f239, %f97;
	ld.shared.f32 	%f99, [_ZZ18LayerNormGradInputIffEvPKT_S2_PKT0_S5_S5_PS0_iiE12temp_storage+16];
	add.f32 	%f100, %f98, %f99;
	ld.shared.f32 	%f101, [_ZZ18LayerNormGradInputIffEvPKT_S2_PKT0_S5_S5_PS0_iiE12temp_storage+20];
	add.f32 	%f102, %f100, %f101;
	ld.shared.f32 	%f103, [_ZZ18LayerNormGradInputIffEvPKT_S2_PKT0_S5_S5_PS0_iiE12temp_storage+24];
	add.f32 	%f104, %f102, %f103;
	ld.shared.f32 	%f105, [_ZZ18LayerNormGradInputIffEvPKT_S2_PKT0_S5_S5_PS0_iiE12temp_storage+28];
	add.f32 	%f106, %f104, %f105;
	ld.shared.f32 	%f107, [_ZZ18LayerNormGradInputIffEvPKT_S2_PKT0_S5_S5_PS0_iiE12temp_storage+32];
	add.f32 	%f108, %f106, %f107;
	ld.shared.f32 	%f109, [_ZZ18LayerNormGradInputIffEvPKT_S2_PKT0_S5_S5_PS0_iiE12temp_storage+36];
	add.f32 	%f239, %f108, %f109;
$L__BB4_16:
	add.f32 	%f240, %f240, %f239;
	add.s32 	%r103, %r103, 1;
	setp.ne.s32 	%p10, %r103, 0;
	add.s32 	%r102, %r102, 1024;
	add.s32 	%r101, %r101, 1024;
	add.s64 	%rd81, %rd81, 4096;
	@%p10 bra 	$L__BB4_4;
$L__BB4_17:
	setp.ne.s32 	%p11, %r1, 0;
	@%p11 bra 	$L__BB4_19;
	st.shared.f32 	[_ZZ18LayerNormGradInputIffEvPKT_S2_PKT0_S5_S5_PS0_iiE12temp_storage], %f240;
$L__BB4_19:
	setp.lt.s32 	%p12, %r38, 1;
	bar.sync 	0;
	mov.f32 	%f247, 0f00000000;
	ld.shared.f32 	%f16, [_ZZ18LayerNormGradInputIffEvPKT_S2_PKT0_S5_S5_PS0_iiE12temp_storage];
	@%p12 bra 	$L__BB4_34;
	mul.lo.s32 	%r23, %r100, %r38;
	mul.wide.u32 	%rd42, %r100, 4;
	add.s64 	%rd16, %rd4, %rd42;
	cvt.f64.f32 	%fd22, %f16;
	mul.f64 	%fd3, %fd2, %fd22;
	add.s64 	%rd17, %rd2, %rd42;
	mov.f32 	%f247, 0f00000000;
	mov.b32 	%r104, 0;
	// begin inline asm
	mov.u32 %r72, %laneid;
	// end inline asm
	mov.u32 	%r105, %r1;
$L__BB4_21:
	shl.b32 	%r27, %r105, 2;
	setp.ge.s32 	%p13, %r27, %r38;
	mul.wide.u32 	%rd43, %r27, 4;
	add.s64 	%rd18, %rd5, %rd43;
	mov.f32 	%f242, 0f00000000;
	@%p13 bra 	$L__BB4_23;
	add.s32 	%r74, %r27, %r23;
	mul.wide.u32 	%rd44, %r74, 4;
	add.s64 	%rd45, %rd6, %rd44;
	ld.global.nc.f32 	%f113, [%rd45];
	cvt.f64.f32 	%fd23, %f113;
	neg.f64 	%fd24, %fd23;
	ld.global.nc.f32 	%f114, [%rd18];
	cvt.f64.f32 	%fd25, %f114;
	mul.f64 	%fd26, %fd24, %fd25;
	ld.global.nc.f32 	%f115, [%rd16];
	cvt.f64.f32 	%fd27, %f115;
	mul.f64 	%fd28, %fd26, %fd27;
	add.s64 	%rd46, %rd3, %rd44;
	ld.global.nc.f32 	%f116, [%rd46];
	ld.global.nc.f32 	%f117, [%rd17];
	sub.f32 	%f118, %f116, %f117;
	cvt.f64.f32 	%fd29, %f118;
	mul.f64 	%fd30, %fd3, %fd29;
	sub.f64 	%fd31, %fd28, %fd30;
	cvt.rn.f32.f64 	%f242, %fd31;
$L__BB4_23:
	add.s32 	%r75, %r27, 1;
	setp.ge.s32 	%p14, %r75, %r38;
	add.s32 	%r76, %r27, %r23;
	mul.wide.u32 	%rd47, %r76, 4;
	add.s64 	%rd19, %rd3, %rd47;
	add.s64 	%rd20, %rd6, %rd47;
	mov.f32 	%f243, 0f00000000;
	@%p14 bra 	$L__BB4_25;
	ld.global.nc.f32 	%f120, [%rd20+4];
	cvt.f64.f32 	%fd32, %f120;
	neg.f64 	%fd33, %fd32;
	ld.global.nc.f32 	%f121, [%rd18+4];
	cvt.f64.f32 	%fd34, %f121;
	mul.f64 	%fd35, %fd33, %fd34;
	ld.global.nc.f32 	%f122, [%rd16];
	cvt.f64.f32 	%fd36, %f122;
	mul.f64 	%fd37, %fd35, %fd36;
	ld.global.nc.f32 	%f123, [%rd19+4];
	ld.global.nc.f32 	%f124, [%rd17];
	sub.f32 	%f125, %f123, %f124;
	cvt.f64.f32 	%fd38, %f125;
	mul.f64 	%fd39, %fd3, %fd38;
	sub.f64 	%fd40, %fd37, %fd39;
	cvt.rn.f32.f64 	%f243, %fd40;
$L__BB4_25:
	add.s32 	%r77, %r27, 2;
	setp.ge.s32 	%p15, %r77, %r38;
	mov.f32 	%f244, 0f00000000;
	@%p15 bra 	$L__BB4_27;
	ld.global.nc.f32 	%f127, [%rd20+8];
	cvt.f64.f32 	%fd41, %f127;
	neg.f64 	%fd42, %fd41;
	ld.global.nc.f32 	%f128, [%rd18+8];
	cvt.f64.f32 	%fd43, %f128;
	mul.f64 	%fd44, %fd42, %fd43;
	ld.global.nc.f32 	%f129, [%rd16];
	cvt.f64.f32 	%fd45, %f129;
	mul.f64 	%fd46, %fd44, %fd45;
	ld.global.nc.f32 	%f130, [%rd19+8];
	ld.global.nc.f32 	%f131, [%rd17];
	sub.f32 	%f132, %f130, %f131;
	cvt.f64.f32 	%fd47, %f132;
	mul.f64 	%fd48, %fd3, %fd47;
	sub.f64 	%fd49, %fd46, %fd48;
	cvt.rn.f32.f64 	%f244, %fd49;
$L__BB4_27:
	add.s32 	%r78, %r27, 3;
	setp.ge.s32 	%p16, %r78, %r38;
	mov.f32 	%f245, 0f00000000;
	@%p16 bra 	$L__BB4_29;
	ld.global.nc.f32 	%f134, [%rd20+12];
	cvt.f64.f32 	%fd50, %f134;
	neg.f64 	%fd51, %fd50;
	ld.global.nc.f32 	%f135, [%rd18+12];
	cvt.f64.f32 	%fd52, %f135;
	mul.f64 	%fd53, %fd51, %fd52;
	ld.global.nc.f32 	%f136, [%rd16];
	cvt.f64.f32 	%fd54, %f136;
	mul.f64 	%fd55, %fd53, %fd54;
	ld.global.nc.f32 	%f137, [%rd19+12];
	ld.global.nc.f32 	%f138, [%rd17];
	sub.f32 	%f139, %f137, %f138;
	cvt.f64.f32 	%fd56, %f139;
	mul.f64 	%fd57, %fd3, %fd56;
	sub.f64 	%fd58, %fd55, %fd57;
	cvt.rn.f32.f64 	%f245, %fd58;
$L__BB4_29:
	setp.ne.s32 	%p17, %r72, 0;
	add.f32 	%f155, %f242, %f243;
	add.f32 	%f156, %f244, %f245;
	add.f32 	%f142, %f155, %f156;
	mov.b32 	%r79, 1;
	mov.b32 	%r92, 31;
	mov.b32 	%r93, -1;
	// begin inline asm
	{  .reg .f32 r0;  .reg .pred p;  shfl.sync.down.b32 r0|p, %f142, %r79, %r92, %r93;  @p add.f32 r0, r0, %f142;  mov.f32 %f140, r0;}
	// end inline asm
	mov.b32 	%r82, 2;
	// begin inline asm
	{  .reg .f32 r0;  .reg .pred p;  shfl.sync.down.b32 r0|p, %f140, %r82, %r92, %r93;  @p add.f32 r0, r0, %f140;  mov.f32 %f143, r0;}
	// end inline asm
	mov.b32 	%r85, 4;
	// begin inline asm
	{  .reg .f32 r0;  .reg .pred p;  shfl.sync.down.b32 r0|p, %f143, %r85, %r92, %r93;  @p add.f32 r0, r0, %f143;  mov.f32 %f146, r0;}
	// end inline asm
	mov.b32 	%r88, 8;
	// begin inline asm
	{  .reg .f32 r0;  .reg .pred p;  shfl.sync.down.b32 r0|p, %f146, %r88, %r92, %r93;  @p add.f32 r0, r0, %f146;  mov.f32 %f149, r0;}
	// end inline asm
	mov.b32 	%r91, 16;
	// begin inline asm
	{  .reg .f32 r0;  .reg .pred p;  shfl.sync.down.b32 r0|p, %f149, %r91, %r92, %r93;  @p add.f32 r0, r0, %f149;  mov.f32 %f246, r0;}
	// end inline asm
	@%p17 bra 	$L__BB4_31;
	st.shared.f32 	[%r4], %f246;
$L__BB4_31:
	setp.ne.s32 	%p18, %r1, 0;
	bar.sync 	0;
	@%p18 bra 	$L__BB4_33;
	ld.shared.f32 	%f157, [_ZZ18LayerNormGradInputIffEvPKT_S2_PKT0_S5_S5_PS0_iiE12temp_storage+12];
	add.f32 	%f158, %f246, %f157;
	ld.shared.f32 	%f159, [_ZZ18LayerNormGradInputIffEvPKT_S2_PKT0_S5_S5_PS0_iiE12temp_storage+16];
	add.f32 	%f160, %f158, %f159;
	ld.shared.f32 	%f161, [_ZZ18LayerNormGradInputIffEvPKT_S2_PKT0_S5_S5_PS0_iiE12temp_storage+20];
	add.f32 	%f162, %f160, %f161;
	ld.shared.f32 	%f163, [_ZZ18LayerNormGradInputIffEvPKT_S2_PKT0_S5_S5_PS0_iiE12temp_storage+24];
	add.f32 	%f164, %f162, %f163;
	ld.shared.f32 	%f165, [_ZZ18LayerNormGradInputIffEvPKT_S2_PKT0_S5_S5_PS0_iiE12temp_storage+28];
	add.f32 	%f166, %f164, %f165;
	ld.shared.f32 	%f167, [_ZZ18LayerNormGradInputIffEvPKT_S2_PKT0_S5_S5_PS0_iiE12temp_storage+32];
	add.f32 	%f168, %f166, %f167;
	ld.shared.f32 	%f169, [_ZZ18LayerNormGradInputIffEvPKT_S2_PKT0_S5_S5_PS0_iiE12temp_storage+36];
	add.f32 	%f246, %f168, %f169;
$L__BB4_33:
	add.f32 	%f247, %f247, %f246;
	add.s32 	%r105, %r105, 256;
	add.s32 	%r104, %r104, 1;
	setp.ne.s32 	%p19, %r104, %r5;
	@%p19 bra 	$L__BB4_21;
$L__BB4_34:
	setp.ne.s32 	%p20, %r1, 0;
	@%p20 bra 	$L__BB4_36;
	st.shared.f32 	[_ZZ18LayerNormGradInputIffEvPKT_S2_PKT0_S5_S5_PS0_iiE12temp_storage], %f247;
$L__BB4_36:
	setp.ge.s32 	%p21, %r1, %r38;
	bar.sync 	0;
	@%p21 bra 	$L__BB4_43;
	setp.eq.s32 	%p22, %r8, 3;
	ld.shared.f32 	%f170, [_ZZ18LayerNormGradInputIffEvPKT_S2_PKT0_S5_S5_PS0_iiE12temp_storage];
	mul.lo.s32 	%r30, %r100, %r38;
	mul.wide.u32 	%rd48, %r100, 4;
	add.s64 	%rd49, %rd4, %rd48;
	ld.global.nc.f32 	%f31, [%rd49];
	add.s64 	%rd50, %rd2, %rd48;
	ld.global.nc.f32 	%f32, [%rd50];
	mul.f32 	%f33, %f170, %f1;
	mov.u32 	%r106, %r1;
	@%p22 bra 	$L__BB4_41;
	setp.eq.s32 	%p23, %r8, 0;
	add.s32 	%r94, %r1, %r30;
	mul.wide.s32 	%rd51, %r94, 4;
	add.s64 	%rd21, %rd6, %rd51;
	ld.global.nc.f32 	%f171, [%rd21];
	ld.global.nc.f32 	%f172, [%rd7];
	mul.f32 	%f173, %f171, %f172;
	add.s64 	%rd22, %rd3, %rd51;
	ld.global.nc.f32 	%f174, [%rd22];
	sub.f32 	%f175, %f174, %f32;
	cvt.f64.f32 	%fd59, %f175;
	add.f64 	%fd60, %fd59, %fd59;
	div.rn.f64 	%fd61, %fd60, %fd1;
	cvt.rn.f32.f64 	%f176, %fd61;
	mul.f32 	%f177, %f16, %f176;
	fma.rn.f32 	%f178, %f173, %f31, %f177;
	add.f32 	%f179, %f33, %f178;
	add.s64 	%rd23, %rd1, %rd51;
	st.global.f32 	[%rd23], %f179;
	mov.u32 	%r106, %r6;
	@%p23 bra 	$L__BB4_41;
	setp.eq.s32 	%p24, %r8, 1;
	shl.b32 	%r31, %r2, 2;
	cvt.u64.u32 	%rd52, %r31;
	add.s64 	%rd24, %rd21, %rd52;
	ld.global.nc.f32 	%f180, [%rd24];
	ld.global.nc.f32 	%f181, [%rd8];
	mul.f32 	%f182, %f180, %f181;
	add.s64 	%rd25, %rd22, %rd52;
	ld.global.nc.f32 	%f183, [%rd25];
	sub.f32 	%f184, %f183, %f32;
	cvt.f64.f32 	%fd62, %f184;
	add.f64 	%fd63, %fd62, %fd62;
	div.rn.f64 	%fd64, %fd63, %fd1;
	cvt.rn.f32.f64 	%f185, %fd64;
	mul.f32 	%f186, %f16, %f185;
	fma.rn.f32 	%f187, %f182, %f31, %f186;
	add.f32 	%f188, %f33, %f187;
	add.s64 	%rd26, %rd23, %rd52;
	st.global.f32 	[%rd26], %f188;
	mov.u32 	%r106, %r9;
	@%p24 bra 	$L__BB4_41;
	add.s32 	%r106, %r9, %r2;
	cvt.u64.u32 	%rd53, %r31;
	add.s64 	%rd54, %rd24, %rd53;
	ld.global.nc.f32 	%f189, [%rd54];
	mul.wide.s32 	%rd55, %r2, 4;
	add.s64 	%rd56, %rd8, %rd55;
	ld.global.nc.f32 	%f190, [%rd56];
	mul.f32 	%f191, %f189, %f190;
	add.s64 	%rd57, %rd25, %rd53;
	ld.global.nc.f32 	%f192, [%rd57];
	sub.f32 	%f193, %f192, %f32;
	cvt.f64.f32 	%fd65, %f193;
	add.f64 	%fd66, %fd65, %fd65;
	div.rn.f64 	%fd67, %fd66, %fd1;
	cvt.rn.f32.f64 	%f194, %fd67;
	mul.f32 	%f195, %f16, %f194;
	fma.rn.f32 	%f196, %f191, %f31, %f195;
	add.f32 	%f197, %f33, %f196;
	add.s64 	%rd58, %rd26, %rd53;
	st.global.f32 	[%rd58], %f197;
$L__BB4_41:
	setp.lt.u32 	%p25, %r7, 3;
	@%p25 bra 	$L__BB4_43;
$L__BB4_42:
	add.s32 	%r95, %r106, %r30;
	mul.wide.s32 	%rd59, %r95, 4;
	add.s64 	%rd60, %rd6, %rd59;
	ld.global.nc.f32 	%f198, [%rd60];
	mul.wide.u32 	%rd61, %r106, 4;
	add.s64 	%rd62, %rd5, %rd61;
	ld.global.nc.f32 	%f199, [%rd62];
	mul.f32 	%f200, %f198, %f199;
	add.s64 	%rd63, %rd3, %rd59;
	ld.global.nc.f32 	%f201, [%rd63];
	sub.f32 	%f202, %f201, %f32;
	cvt.f64.f32 	%fd68, %f202;
	add.f64 	%fd69, %fd68, %fd68;
	div.rn.f64 	%fd70, %fd69, %fd1;
	cvt.rn.f32.f64 	%f203, %fd70;
	mul.f32 	%f204, %f16, %f203;
	fma.rn.f32 	%f205, %f200, %f31, %f204;
	add.f32 	%f206, %f33, %f205;
	add.s64 	%rd64, %rd1, %rd59;
	st.global.f32 	[%rd64], %f206;
	add.s32 	%r96, %r106, %r2;
	shl.b32 	%r97, %r2, 2;
	cvt.u64.u32 	%rd65, %r97;
	add.s64 	%rd66, %rd60, %rd65;
	ld.global.nc.f32 	%f207, [%rd66];
	mul.wide.u32 	%rd67, %r96, 4;
	add.s64 	%rd68, %rd5, %rd67;
	ld.global.nc.f32 	%f208, [%rd68];
	mul.f32 	%f209, %f207, %f208;
	add.s64 	%rd69, %rd63, %rd65;
	ld.global.nc.f32 	%f210, [%rd69];
	sub.f32 	%f211, %f210, %f32;
	cvt.f64.f32 	%fd71, %f211;
	add.f64 	%fd72, %fd71, %fd71;
	div.rn.f64 	%fd73, %fd72, %fd1;
	cvt.rn.f32.f64 	%f212, %fd73;
	mul.f32 	%f213, %f16, %f212;
	fma.rn.f32 	%f214, %f209, %f31, %f213;
	add.f32 	%f215, %f33, %f214;
	add.s64 	%rd70, %rd64, %rd65;
	st.global.f32 	[%rd70], %f215;
	add.s32 	%r98, %r96, %r2;
	add.s64 	%rd71, %rd66, %rd65;
	ld.global.nc.f32 	%f216, [%rd71];
	mul.wide.u32 	%rd72, %r98, 4;
	add.s64 	%rd73, %rd5, %rd72;
	ld.global.nc.f32 	%f217, [%rd73];
	mul.f32 	%f218, %f216, %f217;
	add.s64 	%rd74, %rd69, %rd65;
	ld.global.nc.f32 	%f219, [%rd74];
	sub.f32 	%f220, %f219, %f32;
	cvt.f64.f32 	%fd74, %f220;
	add.f64 	%fd75, %fd74, %fd74;
	div.rn.f64 	%fd76, %fd75, %fd1;
	cvt.rn.f32.f64 	%f221, %fd76;
	mul.f32 	%f222, %f16, %f221;
	fma.rn.f32 	%f223, %f218, %f31, %f222;
	add.f32 	%f224, %f33, %f223;
	add.s64 	%rd75, %rd70, %rd65;
	st.global.f32 	[%rd75], %f224;
	add.s32 	%r99, %r98, %r2;
	add.s64 	%rd76, %rd71, %rd65;
	ld.global.nc.f32 	%f225, [%rd76];
	mul.wide.u32 	%rd77, %r99, 4;
	add.s64 	%rd78, %rd5, %rd77;
	ld.global.nc.f32 	%f226, [%rd78];
	mul.f32 	%f227, %f225, %f226;
	add.s64 	%rd79, %rd74, %rd65;
	ld.global.nc.f32 	%f228, [%rd79];
	sub.f32 	%f229, %f228, %f32;
	cvt.f64.f32 	%fd77, %f229;
	add.f64 	%fd78, %fd77, %fd77;
	div.rn.f64 	%fd79, %fd78, %fd1;
	cvt.rn.f32.f64 	%f230, %fd79;
	mul.f32 	%f231, %f16, %f230;
	fma.rn.f32 	%f232, %f227, %f31, %f231;
	add.f32 	%f233, %f33, %f232;
	add.s64 	%rd80, %rd75, %rd65;
	st.global.f32 	[%rd80], %f233;
	add.s32 	%r106, %r99, %r2;
	setp.lt.s32 	%p26, %r106, %r38;
	@%p26 bra 	$L__BB4_42;
$L__BB4_43:
	add.s32 	%r100, %r100, %r11;
	setp.lt.s32 	%p27, %r100, %r37;
	@%p27 bra 	$L__BB4_2;
$L__BB4_44:
	ret;

}


// ===== COMPILED SASS (sm_100) =====

	.target	sm_100

	.elftype	@"ET_EXEC"


//--------------------- .note.nv.tkinfo           --------------------------
	.section	.note.nv.tkinfo,"",@"SHT_NOTE"
	.sectionflags	@"SHF_NOTE_NV_TKINFO"
	.tkinfo
        /*0018*/ 	.word	0x00000002
        /*0030*/ 	.string	""
        /*0030*/ 	.string	"ptxas"
        /*0030*/ 	.string	"Cuda compilation tools, release 13.0, V13.0.88"
        /*0030*/ 	.string	"Build cuda_13.0.r13.0/compiler.36424714_0"
        /*0030*/ 	.string	"-arch sm_100 -m 64 "



//--------------------- .note.nv.cuinfo           --------------------------
	.section	.note.nv.cuinfo,"",@"SHT_NOTE"
	.sectionflags	@"SHF_NOTE_NV_CUINFO"
        /*0018*/ 	.short	0x0002
        /*001a*/ 	.short	0x0064
        /*001c*/ 	.short	0x0082
	.zero		2


//--------------------- .nv.info                  --------------------------
	.section	.nv.info,"",@"SHT_CUDA_INFO"
	.align	4


	//----- nvinfo : EIATTR_REGCOUNT
	.align		4
        /*0000*/ 	.byte	0x04, 0x2f
        /*0002*/ 	.short	(.L_29 - .L_28)
	.align		4
.L_28:
        /*0004*/ 	.word	index@(_Z22LayerNormKernelV2Part1IffEvPKT_T0_PS3_S4_ii)
        /*0008*/ 	.word	0x0000001f


	//----- nvinfo : EIATTR_FRAME_SIZE
	.align		4
.L_29:
        /*000c*/ 	.byte	0x04, 0x11
        /*000e*/ 	.short	(.L_31 - .L_30)
	.align		4
.L_30:
        /*0010*/ 	.word	index@($__internal_2_$__cuda_sm3x_div_rn_noftz_f32_slowpath)
        /*0014*/ 	.word	0x00000000


	//----- nvinfo : EIATTR_FRAME_SIZE
	.align		4
.L_31:
        /*0018*/ 	.byte	0x04, 0x11
        /*001a*/ 	.short	(.L_33 - .L_32)
	.align		4
.L_32:
        /*001c*/ 	.word	index@(_Z22LayerNormKernelV2Part1IffEvPKT_T0_PS3_S4_ii)
        /*0020*/ 	.word	0x00000000


	//----- nvinfo : EIATTR_REGCOUNT
	.align		4
.L_33:
        /*0024*/ 	.byte	0x04, 0x2f
        /*0026*/ 	.short	(.L_35 - .L_34)
	.align		4
.L_34:
        /*0028*/ 	.word	index@(_Z22LayerNormKernelV2Part2IffEvPKT_PKT0_S5_S5_S5_S3_PS0_ii)
        /*002c*/ 	.word	0x00000012


	//----- nvinfo : EIATTR_FRAME_SIZE
	.align		4
.L_35:
        /*0030*/ 	.byte	0x04, 0x11
        /*0032*/ 	.short	(.L_37 - .L_36)
	.align		4
.L_36:
        /*0034*/ 	.word	index@(_Z22LayerNormKernelV2Part2IffEvPKT_PKT0_S5_S5_S5_S3_PS0_ii)
        /*0038*/ 	.word	0x00000000


	//----- nvinfo : EIATTR_REGCOUNT
	.align		4
.L_37:
        /*003c*/ 	.byte	0x04, 0x2f
        /*003e*/ 	.short	(.L_39 - .L_38)
	.align		4
.L_38:
        /*0040*/ 	.word	index@(_Z17InitGradBetaGammaIfEvPT_S1_i)
        /*0044*/ 	.word	0x0000000a


	//----- nvinfo : EIATTR_FRAME_SIZE
	.align		4
.L_39:
        /*0048*/ 	.byte	0x04, 0x11
        /*004a*/ 	.short	(.L_41 - .L_40)
	.align		4
.L_40:
        /*004c*/ 	.word	index@(_Z17InitGradBetaGammaIfEvPT_S1_i)
        /*0050*/ 	.word	0x00000000


	//----- nvinfo : EIATTR_REGCOUNT
	.align		4
.L_41:
        /*0054*/ 	.byte	0x04, 0x2f
        /*0056*/ 	.short	(.L_43 - .L_42)
	.align		4
.L_42:
        /*0058*/ 	.word	index@(_Z24LayerNormGradBetaGammaV2IffEvPKT_S2_PKT0_S5_PS3_S6_ii)
        /*005c*/ 	.word	0x00000020


	//----- nvinfo : EIATTR_FRAME_SIZE
	.align		4
.L_43:
        /*0060*/ 	.byte	0x04, 0x11
        /*0062*/ 	.short	(.L_45 - .L_44)
	.align		4
.L_44:
        /*0064*/ 	.word	index@(_Z24LayerNormGradBetaGammaV2IffEvPKT_S2_PKT0_S5_PS3_S6_ii)
        /*0068*/ 	.word	0x00000000


	//----- nvinfo : EIATTR_REGCOUNT
	.align		4
.L_45:
        /*006c*/ 	.byte	0x04, 0x2f
        /*006e*/ 	.short	(.L_47 - .L_46)
	.align		4
.L_46:
        /*0070*/ 	.word	index@(_Z18LayerNormGradInputIffEvPKT_S2_PKT0_S5_S5_PS0_ii)
        /*0074*/ 	.word	0x00000040


	//----- nvinfo : EIATTR_FRAME_SIZE
	.align		4
.L_47:
        /*0078*/ 	.byte	0x04, 0x11
        /*007a*/ 	.short	(.L_49 - .L_48)
	.align		4
.L_48:
        /*007c*/ 	.word	index@($__internal_1_$__cuda_sm20_div_rn_f64_full)
        /*0080*/ 	.word	0x00000000


	//----- nvinfo : EIATTR_FRAME_SIZE
	.align		4
.L_49:
        /*0084*/ 	.byte	0x04, 0x11
        /*0086*/ 	.short	(.L_51 - .L_50)
	.align		4
.L_50:
        /*0088*/ 	.word	index@($__internal_0_$__cuda_sm20_dblrcp_rn_slowpath_v3)
        /*008c*/ 	.word	0x00000000


	//----- nvinfo : EIATTR_FRAME_SIZE
	.align		4
.L_51:
        /*0090*/ 	.byte	0x04, 0x11
        /*0092*/ 	.short	(.L_53 - .L_52)
	.align		4
.L_52:
        /*0094*/ 	.word	index@(_Z18LayerNormGradInputIffEvPKT_S2_PKT0_S5_S5_PS0_ii)
        /*0098*/ 	.word	0x00000000


	//----- nvinfo : EIATTR_MIN_STACK_SIZE
	.align		4
.L_53:
        /*009c*/ 	.byte	0x04, 0x12
        /*009e*/ 	.short	(.L_55 - .L_54)
	.align		4
.L_54:
        /*00a0*/ 	.word	index@(_Z18LayerNormGradInputIffEvPKT_S2_PKT0_S5_S5_PS0_ii)
        /*00a4*/ 	.word	0x00000000


	//----- nvinfo : EIATTR_MIN_STACK_SIZE
	.align		4
.L_55:
        /*00a8*/ 	.byte	0x04, 0x12
        /*00aa*/ 	.short	(.L_57 - .L_56)
	.align		4
.L_56:
        /*00ac*/ 	.word	index@(_Z24LayerNormGradBetaGammaV2IffEvPKT_S2_PKT0_S5_PS3_S6_ii)
        /*00b0*/ 	.word	0x00000000


	//----- nvinfo : EIATTR_MIN_STACK_SIZE
	.align		4
.L_57:
        /*00b4*/ 	.byte	0x04, 0x12
        /*00b6*/ 	.short	(.L_59 - .L_58)
	.align		4
.L_58:
        /*00b8*/ 	.word	index@(_Z17InitGradBetaGammaIfEvPT_S1_i)
        /*00bc*/ 	.word	0x00000000


	//----- nvinfo : EIATTR_MIN_STACK_SIZE
	.align		4
.L_59:
        /*00c0*/ 	.byte	0x04, 0x12
        /*00c2*/ 	.short	(.L_61 - .L_60)
	.align		4
.L_60:
        /*00c4*/ 	.word	index@(_Z22LayerNormKernelV2Part2IffEvPKT_PKT0_S5_S5_S5_S3_PS0_ii)
        /*00c8*/ 	.word	0x00000000


	//----- nvinfo : EIATTR_MIN_STACK_SIZE
	.align		4
.L_61:
        /*00cc*/ 	.byte	0x04, 0x12
        /*00ce*/ 	.short	(.L_63 - .L_62)
	.align		4
.L_62:
        /*00d0*/ 	.word	index@(_Z22LayerNormKernelV2Part1IffEvPKT_T0_PS3_S4_ii)
        /*00d4*/ 	.word	0x00000000
.L_63:


//--------------------- .nv.compat                --------------------------
	.section	.nv.compat,"",@"SHT_CUDA_COMPAT_INFO"
	.align	4
        /*0000*/ 	.byte	0x02, 0x09, 0x00, 0x00, 0x02, 0x02, 0x01, 0x00, 0x02, 0x05, 0x05, 0x00, 0x03, 0x07, 0x01, 0x01
        /*0010*/ 	.byte	0x02, 0x03, 0x00, 0x00, 0x02, 0x06, 0x01, 0x00, 0x04, 0x0b, 0x08, 0x00, 0x01, 0x00, 0x00, 0x00
        /*0020*/ 	.byte	0x00, 0x00, 0x00, 0x00


//--------------------- .nv.info._Z18LayerNormGradInputIffEvPKT_S2_PKT0_S5_S5_PS0_ii --------------------------
	.section	.nv.info._Z18LayerNormGradInputIffEvPKT_S2_PKT0_S5_S5_PS0_ii,"",@"SHT_CUDA_INFO"
	.sectionflags	@""
	.align	4


	//----- nvinfo : EIATTR_CUDA_API_VERSION
	.align		4
        /*0000*/ 	.byte	0x04, 0x37
        /*0002*/ 	.short	(.L_65 - .L_64)
.L_64:
        /*0004*/ 	.word	0x00000082


	//----- nvinfo : EIATTR_KPARAM_INFO
	.align		4
.L_65:
        /*0008*/ 	.byte	0x04, 0x17
        /*000a*/ 	.short	(.L_67 - .L_66)
.L_66:
        /*000c*/ 	.word	0x00000000
        /*0010*/ 	.short	0x0007
        /*0012*/ 	.short	0x0034
        /*0014*/ 	.byte	0x00, 0xf0, 0x11, 0x00


	//----- nvinfo : EIATTR_KPARAM_INFO
	.align		4
.L_67:
        /*0018*/ 	.byte	0x04, 0x17
        /*001a*/ 	.short	(.L_69 - .L_68)
.L_68:
        /*001c*/ 	.word	0x00000000
        /*0020*/ 	.short	0x0006
        /*0022*/ 	.short	0x0030
        /*0024*/ 	.byte	0x00, 0xf0, 0x11, 0x00


	//----- nvinfo : EIATTR_KPARAM_INFO
	.align		4
.L_69:
        /*0028*/ 	.byte	0x04, 0x17
        /*002a*/ 	.short	(.L_71 - .L_70)
.L_70:
        /*002c*/ 	.word	0x00000000
        /*0030*/ 	.short	0x0005
        /*0032*/ 	.short	0x0028
        /*0034*/ 	.byte	0x00, 0xf5, 0x21, 0x00


	//----- nvinfo : EIATTR_KPARAM_INFO
	.align		4
.L_71:
        /*0038*/ 	.byte	0x04, 0x17
        /*003a*/ 	.short	(.L_73 - .L_72)
.L_72:
        /*003c*/ 	.word	0x00000000
        /*0040*/ 	.short	0x0004
        /*0042*/ 	.short	0x0020
        /*0044*/ 	.byte	0x00, 0xf5, 0x21, 0x00


	//----- nvinfo : EIATTR_KPARAM_INFO
	.align		4
.L_73:
        /*0048*/ 	.byte	0x04, 0x17
        /*004a*/ 	.short	(.L_75 - .L_74)
.L_74:
        /*004c*/ 	.word	0x00000000
        /*0050*/ 	.short	0x0003
        /*0052*/ 	.short	0x0018
        /*0054*/ 	.byte	0x00, 0xf5, 0x21, 0x00


	//----- nvinfo : EIATTR_KPARAM_INFO
	.align		4
.L_75:
        /*0058*/ 	.byte	0x04, 0x17
        /*005a*/ 	.short	(.L_77 - .L_76)
.L_76:
        /*005c*/ 	.word	0x00000000
        /*0060*/ 	.short	0x0002
        /*0062*/ 	.short	0x0010
        /*0064*/ 	.byte	0x00, 0xf5, 0x21, 0x00


	//----- nvinfo : EIATTR_KPARAM_INFO
	.align		4
.L_77:
        /*0068*/ 	.byte	0x04, 0x17
        /*006a*/ 	.short	(.L_79 - .L_78)
.L_78:
        /*006c*/ 	.word	0x00000000
        /*0070*/ 	.short	0x0001
        /*0072*/ 	.short	0x0008
        /*0074*/ 	.byte	0x00, 0xf5, 0x21, 0x00


	//----- nvinfo : EIATTR_KPARAM_INFO
	.align		4
.L_79:
        /*0078*/ 	.byte	0x04, 0x17
        /*007a*/ 	.short	(.L_81 - .L_80)
.L_80:
        /*007c*/ 	.word	0x00000000
        /*0080*/ 	.short	0x0000
        /*0082*/ 	.short	0x0000
        /*0084*/ 	.byte	0x00, 0xf5, 0x21, 0x00


	//----- nvinfo : EIATTR_SPARSE_MMA_MASK
	.align		4
.L_81:
        /*0088*/ 	.byte	0x03, 0x50
        /*008a*/ 	.short	0x0000


	//----- nvinfo : EIATTR_MAXREG_COUNT
	.align		4
        /*008c*/ 	.byte	0x03, 0x1b
        /*008e*/ 	.short	0x00ff


	//----- nvinfo : EIATTR_NUM_BARRIERS
	.align		4
        /*0090*/ 	.byte	0x02, 0x4c
        /*0092*/ 	.byte	0x01
	.zero		1


	//----- nvinfo : EIATTR_MERCURY_ISA_VERSION
	.align		4
        /*0094*/ 	.byte	0x03, 0x5f
        /*0096*/ 	.short	0x0101


	//----- nvinfo : EIATTR_COOP_GROUP_MASK_REGIDS
	.align		4
        /*0098*/ 	.byte	0x04, 0x29
        /*009a*/ 	.short	(.L_83 - .L_82)


	//   ....[0]....
.L_82:
        /*009c*/ 	.word	0xffffffff


	//   ....[1]....
        /*00a0*/ 	.word	0xffffffff


	//   ....[2]....
        /*00a4*/ 	.word	0xffffffff


	//   ....[3]....
        /*00a8*/ 	.word	0xffffffff


	//   ....[4]....
        /*00ac*/ 	.word	0xffffffff


	//   ....[5]....
        /*00b0*/ 	.word	0xffffffff


	//   ....[6]....
        /*00b4*/ 	.word	0xffffffff


	//   ....[7]....
        /*00b8*/ 	.word	0xffffffff


	//   ....[8]....
        /*00bc*/ 	.word	0xffffffff


	//   ....[9]....
        /*00c0*/ 	.word	0xffffffff


	//----- nvinfo : EIATTR_COOP_GROUP_INSTR_OFFSETS
	.align		4
.L_83:
        /*00c4*/ 	.byte	0x04, 0x28
        /*00c6*/ 	.short	(.L_85 - .L_84)


	//   ....[0]....
.L_84:
        /*00c8*/ 	.word	0x00000be0


	//   ....[1]....
        /*00cc*/ 	.word	0x00000c00


	//   ....[2]....
        /*00d0*/ 	.word	0x00000c20


	//   ....[3]....
        /*00d4*/ 	.word	0x00000c40


	//   ....[4]....
        /*00d8*/ 	.word	0x00000c60


	//   ....[5]....
        /*00dc*/ 	.word	0x000014a0


	//   ....[6]....
        /*00e0*/ 	.word	0x000014c0


	//   ....[7]....
        /*00e4*/ 	.word	0x000014e0


	//   ....[8]....
        /*00e8*/ 	.word	0x00001500


	//   ....[9]....
        /*00ec*/ 	.word	0x00001520


	//----- nvinfo : EIATTR_VRC_CTA_INIT_COUNT
	.align		4
.L_85:
        /*00f0*/ 	.byte	0x02, 0x4a
	.zero		1
	.zero		1


	//----- nvinfo : EIATTR_EXIT_INSTR_OFFSETS
	.align		4
        /*00f4*/ 	.byte	0x04, 0x1c
        /*00f6*/ 	.short	(.L_87 - .L_86)


	//   ....[0]....
.L_86:
        /*00f8*/ 	.word	0x00000040


	//   ....[1]....
        /*00fc*/ 	.word	0x00002be0


	//----- nvinfo : EIATTR_CRS_STACK_SIZE
	.align		4
.L_87:
        /*0100*/ 	.byte	0x04, 0x1e
        /*0102*/ 	.short	(.L_89 - .L_88)
.L_88:
        /*0104*/ 	.word	0x00000000


	//----- nvinfo : EIATTR_CBANK_PARAM_SIZE
	.align		4
.L_89:
        /*0108*/ 	.byte	0x03, 0x19
        /*010a*/ 	.short	0x0038


	//----- nvinfo : EIATTR_PARAM_CBANK
	.align		4
        /*010c*/ 	.byte	0x04, 0x0a
        /*010e*/ 	.short	(.L_91 - .L_90)
	.align		4
.L_90:
        /*0110*/ 	.word	index@(.nv.constant0._Z18LayerNormGradInputIffEvPKT_S2_PKT0_S5_S5_PS0_ii)
        /*0114*/ 	.short	0x0380
        /*0116*/ 	.short	0x0038


	//----- nvinfo : EIATTR_SW_WAR
	.align		4
.L_91:
        /*0118*/ 	.byte	0x04, 0x36
        /*011a*/ 	.short	(.L_93 - .L_92)
.L_92:
        /*011c*/ 	.word	0x00000008
.L_93:


//--------------------- .nv.info._Z24LayerNormGradBetaGammaV2IffEvPKT_S2_PKT0_S5_PS3_S6_ii --------------------------
	.section	.nv.info._Z24LayerNormGradBetaGammaV2IffEvPKT_S2_PKT0_S5_PS3_S6_ii,"",@"SHT_CUDA_INFO"
	.sectionflags	@""
	.align	4


	//----- nvinfo : EIATTR_CUDA_API_VERSION
	.align		4
        /*0000*/ 	.byte	0x04, 0x37
        /*0002*/ 	.short	(.L_95 - .L_94)
.L_94:
        /*0004*/ 	.word	0x00000082


	//----- nvinfo : EIATTR_KPARAM_INFO
	.align		4
.L_95:
        /*0008*/ 	.byte	0x04, 0x17
        /*000a*/ 	.short	(.L_97 - .L_96)
.L_96:
        /*000c*/ 	.word	0x00000000
        /*0010*/ 	.short	0x0007
        /*0012*/ 	.short	0x0034
        /*0014*/ 	.byte	0x00, 0xf0, 0x11, 0x00


	//----- nvinfo : EIATTR_KPARAM_INFO
	.align		4
.L_97:
        /*0018*/ 	.byte	0x04, 0x17
        /*001a*/ 	.short	(.L_99 - .L_98)
.L_98:
        /*001c*/ 	.word	0x00000000
        /*0020*/ 	.short	0x0006
        /*0022*/ 	.short	0x0030
        /*0024*/ 	.byte	0x00, 0xf0, 0x11, 0x00


	//----- nvinfo : EIATTR_KPARAM_INFO
	.align		4
.L_99:
        /*0028*/ 	.byte	0x04, 0x17
        /*002a*/ 	.short	(.L_101 - .L_100)
.L_100:
        /*002c*/ 	.word	0x00000000
        /*0030*/ 	.short	0x0005
        /*0032*/ 	.short	0x0028
        /*0034*/ 	.byte	0x00, 0xf5, 0x21, 0x00


	//----- nvinfo : EIATTR_KPARAM_INFO
	.align		4
.L_101:
        /*0038*/ 	.byte	0x04, 0x17
        /*003a*/ 	.short	(.L_103 - .L_102)
.L_102:
        /*003c*/ 	.word	0x00000000
        /*0040*/ 	.short	0x0004
        /*0042*/ 	.short	0x0020
        /*0044*/ 	.byte	0x00, 0xf5, 0x21, 0x00


	//----- nvinfo : EIATTR_KPARAM_INFO
	.align		4
.L_103:
        /*0048*/ 	.byte	0x04, 0x17
        /*004a*/ 	.short	(.L_105 - .L_104)
.L_104:
        /*004c*/ 	.word	0x00000000
        /*0050*/ 	.short	0x0003
        /*0052*/ 	.short	0x0018
        /*0054*/ 	.byte	0x00, 0xf5, 0x21, 0x00


	//----- nvinfo : EIATTR_KPARAM_INFO
	.align		4
.L_105:
        /*0058*/ 	.byte	0x04, 0x17
        /*005a*/ 	.short	(.L_107 - .L_106)
.L_106:
        /*005c*/ 	.word	0x00000000
        /*0060*/ 	.short	0x0002
        /*0062*/ 	.short	0x0010
        /*0064*/ 	.byte	0x00, 0xf5, 0x21, 0x00


	//----- nvinfo : EIATTR_KPARAM_INFO
	.align		4
.L_107:
        /*0068*/ 	.byte	0x04, 0x17
        /*006a*/ 	.short	(.L_109 - .L_108)
.L_108:
        /*006c*/ 	.word	0x00000000
        /*0070*/ 	.short	0x0001
        /*0072*/ 	.short	0x0008
        /*0074*/ 	.byte	0x00, 0xf5, 0x21, 0x00


	//----- nvinfo : EIATTR_KPARAM_INFO
	.align		4
.L_109:
        /*0078*/ 	.byte	0x04, 0x17
        /*007a*/ 	.short	(.L_111 - .L_110)
.L_110:
        /*007c*/ 	.word	0x00000000
        /*0080*/ 	.short	0x0000
        /*0082*/ 	.short	0x0000
        /*0084*/ 	.byte	0x00, 0xf5, 0x21, 0x00


	//----- nvinfo : EIATTR_SPARSE_MMA_MASK
	.align		4
.L_111:
        /*0088*/ 	.byte	0x03, 0x50
        /*008a*/ 	.short	0x0000


	//----- nvinfo : EIATTR_MAXREG_COUNT
	.align		4
        /*008c*/ 	.byte	0x03, 0x1b
        /*008e*/ 	.short	0x00ff


	//----- nvinfo : EIATTR_MERCURY_ISA_VERSION
	.align		4
        /*0090*/ 	.byte	0x03, 0x5f
        /*0092*/ 	.short	0x0101


	//----- nvinfo : EIATTR_VRC_CTA_INIT_COUNT
	.align		4
        /*0094*/ 	.byte	0x02, 0x4a
	.zero		1
	.zero		1


	//----- nvinfo : EIATTR_EXIT_INSTR_OFFSETS
	.align		4
        /*0098*/ 	.byte	0x04, 0x1c
        /*009a*/ 	.short	(.L_113 - .L_112)


	//   ....[0]....
.L_112:
        /*009c*/ 	.word	0x00000070


	//   ....[1]....
        /*00a0*/ 	.word	0x00000eb0


	//----- nvinfo : EIATTR_CBANK_PARAM_SIZE
	.align		4
.L_113:
        /*00a4*/ 	.byte	0x03, 0x19
        /*00a6*/ 	.short	0x0038


	//----- nvinfo : EIATTR_PARAM_CBANK
	.align		4
        /*00a8*/ 	.byte	0x04, 0x0a
        /*00aa*/ 	.short	(.L_115 - .L_114)
	.align		4
.L_114:
        /*00ac*/ 	.word	index@(.nv.constant0._Z24LayerNormGradBetaGammaV2IffEvPKT_S2_PKT0_S5_PS3_S6_ii)
        /*00b0*/ 	.short	0x0380
        /*00b2*/ 	.short	0x0038


	//----- nvinfo : EIATTR_SW_WAR
	.align		4
.L_115:
        /*00b4*/ 	.byte	0x04, 0x36
        /*00b6*/ 	.short	(.L_117 - .L_116)
.L_116:
        /*00b8*/ 	.word	0x00000008
.L_117:


//--------------------- .nv.info._Z17InitGradBetaGammaIfEvPT_S1_i --------------------------
	.section	.nv.info._Z17InitGradBetaGammaIfEvPT_S1_i,"",@"SHT_CUDA_INFO"
	.sectionflags	@""
	.align	4


	//----- nvinfo : EIATTR_CUDA_API_VERSION
	.align		4
        /*0000*/ 	.byte	0x04, 0x37
        /*0002*/ 	.short	(.L_119 - .L_118)
.L_118:
        /*0004*/ 	.word	0x00000082


	//----- nvinfo : EIATTR_KPARAM_INFO
	.align		4
.L_119:
        /*0008*/ 	.byte	0x04, 0x17
        /*000a*/ 	.short	(.L_121 - .L_120)
.L_120:
        /*000c*/ 	.word	0x00000000
        /*0010*/ 	.short	0x0002
        /*0012*/ 	.short	0x0010
        /*0014*/ 	.byte	0x00, 0xf0, 0x11, 0x00


	//----- nvinfo : EIATTR_KPARAM_INFO
	.align		4
.L_121:
        /*0018*/ 	.byte	0x04, 0x17
        /*001a*/ 	.short	(.L_123 - .L_122)
.L_122:
        /*001c*/ 	.word	0x00000000
        /*0020*/ 	.short	0x0001
        /*0022*/ 	.short	0x0008
        /*0024*/ 	.byte	0x00, 0xf5, 0x21, 0x00


	//----- nvinfo : EIATTR_KPARAM_INFO
	.align		4
.L_123:
        /*0028*/ 	.byte	0x04, 0x17
        /*002a*/ 	.short	(.L_125 - .L_124)
.L_124:
        /*002c*/ 	.word	0x00000000
        /*0030*/ 	.short	0x0000
        /*0032*/ 	.short	0x0000
        /*0034*/ 	.byte	0x00, 0xf5, 0x21, 0x00


	//----- nvinfo : EIATTR_SPARSE_MMA_MASK
	.align		4
.L_125:
        /*0038*/ 	.byte	0x03, 0x50
        /*003a*/ 	.short	0x0000


	//----- nvinfo : EIATTR_MAXREG_COUNT
	.align		4
        /*003c*/ 	.byte	0x03, 0x1b
        /*003e*/ 	.short	0x00ff


	//----- nvinfo : EIATTR_MERCURY_ISA_VERSION
	.align		4
        /*0040*/ 	.byte	0x03, 0x5f
        /*0042*/ 	.short	0x0101


	//----- nvinfo : EIATTR_VRC_CTA_INIT_COUNT
	.align		4
        /*0044*/ 	.byte	0x02, 0x4a
	.zero		1
	.zero		1


	//----- nvinfo : EIATTR_EXIT_INSTR_OFFSETS
	.align		4
        /*0048*/ 	.byte	0x04, 0x1c
        /*004a*/ 	.short	(.L_127 - .L_126)


	//   ....[0]....
.L_126:
        /*004c*/ 	.word	0x00000070


	//   ....[1]....
        /*0050*/ 	.word	0x000000f0


	//----- nvinfo : EIATTR_CBANK_PARAM_SIZE
	.align		4
.L_127:
        /*0054*/ 	.byte	0x03, 0x19
        /*0056*/ 	.short	0x0014


	//----- nvinfo : EIATTR_PARAM_CBANK
	.align		4
        /*0058*/ 	.byte	0x04, 0x0a
        /*005a*/ 	.short	(.L_129 - .L_128)
	.align		4
.L_128:
        /*005c*/ 	.word	index@(.nv.constant0._Z17InitGradBetaGammaIfEvPT_S1_i)
        /*0060*/ 	.short	0x0380
        /*0062*/ 	.short	0x0014


	//----- nvinfo : EIATTR_SW_WAR
	.align		4
.L_129:
        /*0064*/ 	.byte	0x04, 0x36
        /*0066*/ 	.short	(.L_131 - .L_130)
.L_130:
        /*0068*/ 	.word	0x00000008
.L_131:


//--------------------- .nv.info._Z22LayerNormKernelV2Part2IffEvPKT_PKT0_S5_S5_S5_S3_PS0_ii --------------------------
	.section	.nv.info._Z22LayerNormKernelV2Part2IffEvPKT_PKT0_S5_S5_S5_S3_PS0_ii,"",@"SHT_CUDA_INFO"
	.sectionflags	@""
	.align	4


	//----- nvinfo : EIATTR_CUDA_API_VERSION
	.align		4
        /*0000*/ 	.byte	0x04, 0x37
        /*0002*/ 	.short	(.L_133 - .L_132)
.L_132:
        /*0004*/ 	.word	0x00000082


	//----- nvinfo : EIATTR_KPARAM_INFO
	.align		4
.L_133:
        /*0008*/ 	.byte	0x04, 0x17
        /*000a*/ 	.short	(.L_135 - .L_134)
.L_134:
        /*000c*/ 	.word	0x00000000
        /*0010*/ 	.short	0x0008
        /*0012*/ 	.short	0x003c
        /*0014*/ 	.byte	0x00, 0xf0, 0x11, 0x00


	//----- nvinfo : EIATTR_KPARAM_INFO
	.align		4
.L_135:
        /*0018*/ 	.byte	0x04, 0x17
        /*001a*/ 	.short	(.L_137 - .L_136)
.L_136:
        /*001c*/ 	.word	0x00000000
        /*0020*/ 	.short	0x0007
        /*0022*/ 	.short	0x0038
        /*0024*/ 	.byte	0x00, 0xf0, 0x11, 0x00


	//----- nvinfo : EIATTR_KPARAM_INFO
	.align		4
.L_137:
        /*0028*/ 	.byte	0x04, 0x17
        /*002a*/ 	.short	(.L_139 - .L_138)
.L_138:
        /*002c*/ 	.word	0x00000000
        /*0030*/ 	.short	0x0006
        /*0032*/ 	.short	0x0030
        /*0034*/ 	.byte	0x00, 0xf5, 0x21, 0x00


	//----- nvinfo : EIATTR_KPARAM_INFO
	.align		4
.L_139:
        /*0038*/ 	.byte	0x04, 0x17
        /*003a*/ 	.short	(.L_141 - .L_140)
.L_140:
        /*003c*/ 	.word	0x00000000
        /*0040*/ 	.short	0x0005
        /*0042*/ 	.short	0x0028
        /*0044*/ 	.byte	0x00, 0xf0, 0x11, 0x00


	//----- nvinfo : EIATTR_KPARAM_INFO
	.align		4
.L_141:
        /*0048*/ 	.byte	0x04, 0x17
        /*004a*/ 	.short	(.L_143 - .L_142)
.L_142:
        /*004c*/ 	.word	0x00000000
        /*0050*/ 	.short	0x0004
        /*0052*/ 	.short	0x0020
        /*0054*/ 	.byte	0x00, 0xf5, 0x21, 0x00


	//----- nvinfo : EIATTR_KPARAM_INFO
	.align		4
.L_143:
        /*0058*/ 	.byte	0x04, 0x17
        /*005a*/ 	.short	(.L_145 - .L_144)
.L_144:
        /*005c*/ 	.word	0x00000000
        /*0060*/ 	.short	0x0003
        /*0062*/ 	.short	0x0018
        /*0064*/ 	.byte	0x00, 0xf5, 0x21, 0x00


	//----- nvinfo : EIATTR_KPARAM_INFO
	.align		4
.L_145:
        /*0068*/ 	.byte	0x04, 0x17
        /*006a*/ 	.short	(.L_147 - .L_146)
.L_146:
        /*006c*/ 	.word	0x00000000
        /*0070*/ 	.short	0x0002
        /*0072*/ 	.short	0x0010
        /*0074*/ 	.byte	0x00, 0xf5, 0x21, 0x00


	//----- nvinfo : EIATTR_KPARAM_INFO
	.align		4
.L_147:
        /*0078*/ 	.byte	0x04, 0x17
        /*007a*/ 	.short	(.L_149 - .L_148)
.L_148:
        /*007c*/ 	.word	0x00000000
        /*0080*/ 	.short	0x0001
        /*0082*/ 	.short	0x0008
        /*0084*/ 	.byte	0x00, 0xf5, 0x21, 0x00


	//----- nvinfo : EIATTR_KPARAM_INFO
	.align		4
.L_149:
        /*0088*/ 	.byte	0x04, 0x17
        /*008a*/ 	.short	(.L_151 - .L_150)
.L_150:
        /*008c*/ 	.word	0x00000000
        /*0090*/ 	.short	0x0000
        /*0092*/ 	.short	0x0000
        /*0094*/ 	.byte	0x00, 0xf5, 0x21, 0x00


	//----- nvinfo : EIATTR_SPARSE_MMA_MASK
	.align		4
.L_151:
        /*0098*/ 	.byte	0x03, 0x50
        /*009a*/ 	.short	0x0000


	//----- nvinfo : EIATTR_MAXREG_COUNT
	.align		4
        /*009c*/ 	.byte	0x03, 0x1b
        /*009e*/ 	.short	0x00ff


	//----- nvinfo : EIATTR_MERCURY_ISA_VERSION
	.align		4
        /*00a0*/ 	.byte	0x03, 0x5f
        /*00a2*/ 	.short	0x0101


	//----- nvinfo : EIATTR_VRC_CTA_INIT_COUNT
	.align		4
        /*00a4*/ 	.byte	0x02, 0x4a
	.zero		1
	.zero		1


	//----- nvinfo : EIATTR_EXIT_INSTR_OFFSETS
	.align		4
        /*00a8*/ 	.byte	0x04, 0x1c
        /*00aa*/ 	.short	(.L_153 - .L_152)


	//   ....[0]....
.L_152:
        /*00ac*/ 	.word	0x00000080


	//   ....[1]....
        /*00b0*/ 	.word	0x00000380


	//----- nvinfo : EIATTR_CBANK_PARAM_SIZE
	.align		4
.L_153:
        /*00b4*/ 	.byte	0x03, 0x19
        /*00b6*/ 	.short	0x0040


	//----- nvinfo : EIATTR_PARAM_CBANK
	.align		4
        /*00b8*/ 	.byte	0x04, 0x0a
        /*00ba*/ 	.short	(.L_155 - .L_154)
	.align		4
.L_154:
        /*00bc*/ 	.word	index@(.nv.constant0._Z22LayerNormKernelV2Part2IffEvPKT_PKT0_S5_S5_S5_S3_PS0_ii)
        /*00c0*/ 	.short	0x0380
        /*00c2*/ 	.short	0x0040


	//----- nvinfo : EIATTR_SW_WAR
	.align		4
.L_155:
        /*00c4*/ 	.byte	0x04, 0x36
        /*00c6*/ 	.short	(.L_157 - .L_156)
.L_156:
        /*00c8*/ 	.word	0x00000008
.L_157:


//--------------------- .nv.info._Z22LayerNormKernelV2Part1IffEvPKT_T0_PS3_S4_ii --------------------------
	.section	.nv.info._Z22LayerNormKernelV2Part1IffEvPKT_T0_PS3_S4_ii,"",@"SHT_CUDA_INFO"
	.sectionflags	@""
	.align	4


	//----- nvinfo : EIATTR_CUDA_API_VERSION
	.align		4
        /*0000*/ 	.byte	0x04, 0x37
        /*0002*/ 	.short	(.L_159 - .L_158)
.L_158:
        /*0004*/ 	.word	0x00000082


	//----- nvinfo : EIATTR_KPARAM_INFO
	.align		4
.L_159:
        /*0008*/ 	.byte	0x04, 0x17
        /*000a*/ 	.short	(.L_161 - .L_160)
.L_160:
        /*000c*/ 	.word	0x00000000
        /*0010*/ 	.short	0x0005
        /*0012*/ 	.short	0x0024
        /*0014*/ 	.byte	0x00, 0xf0, 0x11, 0x00


	//----- nvinfo : EIATTR_KPARAM_INFO
	.align		4
.L_161:
        /*0018*/ 	.byte	0x04, 0x17
        /*001a*/ 	.short	(.L_163 - .L_162)
.L_162:
        /*001c*/ 	.word	0x00000000
        /*0020*/ 	.short	0x0004
        /*0022*/ 	.short	0x0020
        /*0024*/ 	.byte	0x00, 0xf0, 0x11, 0x00


	//----- nvinfo : EIATTR_KPARAM_INFO
	.align		4
.L_163:
        /*0028*/ 	.byte	0x04, 0x17
        /*002a*/ 	.short	(.L_165 - .L_164)
.L_164:
        /*002c*/ 	.word	0x00000000
        /*0030*/ 	.short	0x0003
        /*0032*/ 	.short	0x0018
        /*0034*/ 	.byte	0x00, 0xf5, 0x21, 0x00


	//----- nvinfo : EIATTR_KPARAM_INFO
	.align		4
.L_165:
        /*0038*/ 	.byte	0x04, 0x17
        /*003a*/ 	.short	(.L_167 - .L_166)
.L_166:
        /*003c*/ 	.word	0x00000000
        /*0040*/ 	.short	0x0002
        /*0042*/ 	.short	0x0010
        /*0044*/ 	.byte	0x00, 0xf5, 0x21, 0x00


	//----- nvinfo : EIATTR_KPARAM_INFO
	.align		4
.L_167:
        /*0048*/ 	.byte	0x04, 0x17
        /*004a*/ 	.short	(.L_169 - .L_168)
.L_168:
        /*004c*/ 	.word	0x00000000
        /*0050*/ 	.short	0x0001
        /*0052*/ 	.short	0x0008
        /*0054*/ 	.byte	0x00, 0xf0, 0x11, 0x00


	//----- nvinfo : EIATTR_KPARAM_INFO
	.align		4
.L_169:
        /*0058*/ 	.byte	0x04, 0x17
        /*005a*/ 	.short	(.L_171 - .L_170)
.L_170:
        /*005c*/ 	.word	0x00000000
        /*0060*/ 	.short	0x0000
        /*0062*/ 	.short	0x0000
        /*0064*/ 	.byte	0x00, 0xf5, 0x21, 0x00


	//----- nvinfo : EIATTR_SPARSE_MMA_MASK
	.align		4
.L_171:
        /*0068*/ 	.byte	0x03, 0x50
        /*006a*/ 	.short	0x0000


	//----- nvinfo : EIATTR_MAXREG_COUNT
	.align		4
        /*006c*/ 	.byte	0x03, 0x1b
        /*006e*/ 	.short	0x00ff


	//----- nvinfo : EIATTR_NUM_BARRIERS
	.align		4
        /*0070*/ 	.byte	0x02, 0x4c
        /*0072*/ 	.byte	0x01
	.zero		1


	//----- nvinfo : EIATTR_MERCURY_ISA_VERSION
	.align		4
        /*0074*/ 	.byte	0x03, 0x5f
        /*0076*/ 	.short	0x0101


	//----- nvinfo : EIATTR_COOP_GROUP_MASK_REGIDS
	.align		4
        /*0078*/ 	.byte	0x04, 0x29
        /*007a*/ 	.short	(.L_173 - .L_172)


	//   ....[0]....
.L_172:
        /*007c*/ 	.word	0xffffffff


	//   ....[1]....
        /*0080*/ 	.word	0xffffffff


	//   ....[2]....
        /*0084*/ 	.word	0xffffffff


	//   ....[3]....
        /*0088*/ 	.word	0xffffffff


	//   ....[4]....
        /*008c*/ 	.word	0xffffffff


	//   ....[5]....
        /*0090*/ 	.word	0xffffffff


	//   ....[6]....
        /*0094*/ 	.word	0xffffffff


	//   ....[7]....
        /*0098*/ 	.word	0xffffffff


	//   ....[8]....
        /*009c*/ 	.word	0xffffffff


	//   ....[9]....
        /*00a0*/ 	.word	0xffffffff


	//   ....[10]....
        /*00a4*/ 	.word	0xffffffff


	//   ....[11]....
        /*00a8*/ 	.word	0xffffffff


	//   ....[12]....
        /*00ac*/ 	.word	0xffffffff


	//   ....[13]....
        /*00b0*/ 	.word	0xffffffff


	//   ....[14]....
        /*00b4*/ 	.word	0xffffffff


	//   ....[15]....
        /*00b8*/ 	.word	0xffffffff


	//   ....[16]....
        /*00bc*/ 	.word	0xffffffff


	//   ....[17]....
        /*00c0*/ 	.word	0xffffffff


	//   ....[18]....
        /*00c4*/ 	.word	0xffffffff


	//   ....[19]....
        /*00c8*/ 	.word	0xffffffff


	//   ....[20]....
        /*00cc*/ 	.word	0xffffffff


	//   ....[21]....
        /*00d0*/ 	.word	0xffffffff


	//   ....[22]....
        /*00d4*/ 	.word	0xffffffff


	//   ....[23]....
        /*00d8*/ 	.word	0xffffffff


	//   ....[24]....
        /*00dc*/ 	.word	0xffffffff


	//   ....[25]....
        /*00e0*/ 	.word	0xffffffff


	//   ....[26]....
        /*00e4*/ 	.word	0xffffffff


	//   ....[27]....
        /*00e8*/ 	.word	0xffffffff


	//   ....[28]....
        /*00ec*/ 	.word	0xffffffff


	//   ....[29]....
        /*00f0*/ 	.word	0xffffffff


	//----- nvinfo : EIATTR_COOP_GROUP_INSTR_OFFSETS
	.align		4
.L_173:
        /*00f4*/ 	.byte	0x04, 0x28
        /*00f6*/ 	.short	(.L_175 - .L_174)


	//   ....[0]....
.L_174:
        /*00f8*/ 	.word	0x00000520


	//   ....[1]....
        /*00fc*/ 	.word	0x00000540


	//   ....[2]....
        /*0100*/ 	.word	0x00000560


	//   ....[3]....
        /*0104*/ 	.word	0x00000580


	//   ....[4]....
        /*0108*/ 	.word	0x000005a0


	//   ....[5]....
        /*010c*/ 	.word	0x00000710


	//   ....[6]....
        /*0110*/ 	.word	0x00000750


	//   ....[7]....
        /*0114*/ 	.word	0x00000770


	//   ....[8]....
        /*0118*/ 	.word	0x00000790


	//   ....[9]....
        /*011c*/ 	.word	0x000007b0


	//   ....[10]....
        /*0120*/ 	.word	0x00000a90


	//   ....[11]....
        /*0124*/ 	.word	0x00000ab0


	//   ....[12]....
        /*0128*/ 	.word	0x00000ad0


	//   ....[13]....
        /*012c*/ 	.word	0x00000af0


	//   ....[14]....
        /*0130*/ 	.word	0x00000b10


	//   ....[15]....
        /*0134*/ 	.word	0x00001100


	//   ....[16]....
        /*0138*/ 	.word	0x00001120


	//   ....[17]....
        /*013c*/ 	.word	0x00001140


	//   ....[18]....
        /*0140*/ 	.word	0x00001160


	//   ....[19]....
        /*0144*/ 	.word	0x00001190


	//   ....[20]....
        /*0148*/ 	.word	0x000013c0


	//   ....[21]....
        /*014c*/ 	.word	0x00001420


	//   ....[22]....
        /*0150*/ 	.word	0x00001440


	//   ....[23]....
        /*0154*/ 	.word	0x00001460


	//   ....[24]....
        /*0158*/ 	.word	0x00001480


	//   ....[25]....
        /*015c*/ 	.word	0x000017f0


	//   ....[26]....
        /*0160*/ 	.word	0x00001810


	//   ....[27]....
        /*0164*/ 	.word	0x00001830


	//   ....[28]....
        /*0168*/ 	.word	0x00001850


	//   ....[29]....
        /*016c*/ 	.word	0x00001870


	//----- nvinfo : EIATTR_VRC_CTA_INIT_COUNT
	.align		4
.L_175:
        /*0170*/ 	.byte	0x02, 0x4a
	.zero		1
	.zero		1


	//----- nvinfo : EIATTR_EXIT_INSTR_OFFSETS
	.align		4
        /*0174*/ 	.byte	0x04, 0x1c
        /*0176*/ 	.short	(.L_177 - .L_176)


	//   ....[0]....
.L_176:
        /*0178*/ 	.word	0x00000040


	//   ....[1]....
        /*017c*/ 	.word	0x00001be0


	//----- nvinfo : EIATTR_CRS_STACK_SIZE
	.align		4
.L_177:
        /*0180*/ 	.byte	0x04, 0x1e
        /*0182*/ 	.short	(.L_179 - .L_178)
.L_178:
        /*0184*/ 	.word	0x00000000


	//----- nvinfo : EIATTR_CBANK_PARAM_SIZE
	.align		4
.L_179:
        /*0188*/ 	.byte	0x03, 0x19
        /*018a*/ 	.short	0x0028


	//----- nvinfo : EIATTR_PARAM_CBANK
	.align		4
        /*018c*/ 	.byte	0x04, 0x0a
        /*018e*/ 	.short	(.L_181 - .L_180)
	.align		4
.L_180:
        /*0190*/ 	.word	index@(.nv.constant0._Z22LayerNormKernelV2Part1IffEvPKT_T0_PS3_S4_ii)
        /*0194*/ 	.short	0x0380
        /*0196*/ 	.short	0x0028


	//----- nvinfo : EIATTR_SW_WAR
	.align		4
.L_181:
        /*0198*/ 	.byte	0x04, 0x36
        /*019a*/ 	.short	(.L_183 - .L_182)
.L_182:
        /*019c*/ 	.word	0x00000008
.L_183:


//--------------------- .nv.callgraph             --------------------------
	.section	.nv.callgraph,"",@"SHT_CUDA_CALLGRAPH"
	.align	4
	.sectionentsize	8
	.align		4
        /*0000*/ 	.word	0x00000000
	.align		4
        /*0004*/ 	.word	0xffffffff
	.align		4
        /*0008*/ 	.word	0x00000000
	.align		4
        /*000c*/ 	.word	0xfffffffe
	.align		4
        /*0010*/ 	.word	0x00000000
	.align		4
        /*0014*/ 	.word	0xfffffffd
	.align		4
        /*0018*/ 	.word	0x00000000
	.align		4
        /*001c*/ 	.word	0xfffffffc


//--------------------- .nv.constant4             --------------------------
	.section	.nv.constant4,"a",@progbits
	.align	8
	.align		8
.nv.constant4:
        /*0000*/ 	.dword	_ZN30_INTERNAL_b78a4151_4_k_cu_main4cuda3std3__45__cpo5beginE
	.align		8
        /*0008*/ 	.dword	_ZN30_INTERNAL_b78a4151_4_k_cu_main4cuda3std3__45__cpo3endE
	.align		8
        /*0010*/ 	.dword	_ZN30_INTERNAL_b78a4151_4_k_cu_main4cuda3std3__45__cpo6cbeginE
	.align		8
        /*0018*/ 	.dword	_ZN30_INTERNAL_b78a4151_4_k_cu_main4cuda3std3__45__cpo4cendE
	.align		8
        /*0020*/ 	.dword	_ZN30_INTERNAL_b78a4151_4_k_cu_main4cuda3std3__45__cpo6rbeginE
	.align		8
        /*0028*/ 	.dword	_ZN30_INTERNAL_b78a4151_4_k_cu_main4cuda3std3__45__cpo4rendE
	.align		8
        /*0030*/ 	.dword	_ZN30_INTERNAL_b78a4151_4_k_cu_main4cuda3std3__45__cpo7crbeginE
	.align		8
        /*0038*/ 	.dword	_ZN30_INTERNAL_b78a4151_4_k_cu_main4cuda3std3__45__cpo5crendE
	.align		8
        /*0040*/ 	.dword	_ZN30_INTERNAL_b78a4151_4_k_cu_main4cuda3std3__432_GLOBAL__N__b78a4151_4_k_cu_main6ignoreE
	.align		8
        /*0048*/ 	.dword	_ZN30_INTERNAL_b78a4151_4_k_cu_main4cuda3std3__419piecewise_constructE
	.align		8
        /*0050*/ 	.dword	_ZN30_INTERNAL_b78a4151_4_k_cu_main4cuda3std3__48in_placeE
	.align		8
        /*0058*/ 	.dword	_ZN30_INTERNAL_b78a4151_4_k_cu_main4cuda3std3__420unreachable_sentinelE
	.align		8
        /*0060*/ 	.dword	_ZN30_INTERNAL_b78a4151_4_k_cu_main4cuda3std6ranges3__45__cpo4swapE
	.align		8
        /*0068*/ 	.dword	_ZN30_INTERNAL_b78a4151_4_k_cu_main4cuda3std6ranges3__45__cpo9iter_moveE
	.align		8
        /*0070*/ 	.dword	_ZN30_INTERNAL_b78a4151_4_k_cu_main4cuda3std6ranges3__45__cpo5beginE
	.align		8
        /*0078*/ 	.dword	_ZN30_INTERNAL_b78a4151_4_k_cu_main4cuda3std6ranges3__45__cpo3endE
	.align		8
        /*0080*/ 	.dword	_ZN30_INTERNAL_b78a4151_4_k_cu_main4cuda3std6ranges3__45__cpo6cbeginE
	.align		8
        /*0088*/ 	.dword	_ZN30_INTERNAL_b78a4151_4_k_cu_main4cuda3std6ranges3__45__cpo4cendE
	.align		8
        /*0090*/ 	.dword	_ZN30_INTERNAL_b78a4151_4_k_cu_main4cuda3std6ranges3__45__cpo7advanceE
	.align		8
        /*0098*/ 	.dword	_ZN30_INTERNAL_b78a4151_4_k_cu_main4cuda3std6ranges3__45__cpo9iter_swapE
	.align		8
        /*00a0*/ 	.dword	_ZN30_INTERNAL_b78a4151_4_k_cu_main4cuda3std6ranges3__45__cpo4nextE
	.align		8
        /*00a8*/ 	.dword	_ZN30_INTERNAL_b78a4151_4_k_cu_main4cuda3std6ranges3__45__cpo4prevE
	.align		8
        /*00b0*/ 	.dword	_ZN30_INTERNAL_b78a4151_4_k_cu_main4cuda3std6ranges3__45__cpo4dataE
	.align		8
        /*00b8*/ 	.dword	_ZN30_INTERNAL_b78a4151_4_k_cu_main4cuda3std6ranges3__45__cpo5cdataE
	.align		8
        /*00c0*/ 	.dword	_ZN30_INTERNAL_b78a4151_4_k_cu_main4cuda3std6ranges3__45__cpo4sizeE
	.align		8
        /*00c8*/ 	.dword	_ZN30_INTERNAL_b78a4151_4_k_cu_main4cuda3std6ranges3__45__cpo5ssizeE
	.align		8
        /*00d0*/ 	.dword	_ZN30_INTERNAL_b78a4151_4_k_cu_main4cuda3std6ranges3__45__cpo8distanceE
	.align		8
        /*00d8*/ 	.dword	_ZN30_INTERNAL_b78a4151_4_k_cu_main6thrust24THRUST_300001_SM_1000_NS6system6detail10sequential3seqE


//--------------------- .text._Z18LayerNormGradInputIffEvPKT_S2_PKT0_S5_S5_PS0_ii --------------------------
	.section	.text._Z18LayerNormGradInputIffEvPKT_S2_PKT0_S5_S5_PS0_ii,"ax",@progbits
	.align	128
        .global         _Z18LayerNormGradInputIffEvPKT_S2_PKT0_S5_S5_PS0_ii
        .type           _Z18LayerNormGradInputIffEvPKT_S2_PKT0_S5_S5_PS0_ii,@function
        .size           _Z18LayerNormGradInputIffEvPKT_S2_PKT0_S5_S5_PS0_ii,(.L_x_78 - _Z18LayerNormGradInputIffEvPKT_S2_PKT0_S5_S5_PS0_ii)
        .other          _Z18LayerNormGradInputIffEvPKT_S2_PKT0_S5_S5_PS0_ii,@"STO_CUDA_ENTRY STV_DEFAULT"
_Z18LayerNormGradInputIffEvPKT_S2_PKT0_S5_S5_PS0_ii:
.text._Z18LayerNormGradInputIffEvPKT_S2_PKT0_S5_S5_PS0_ii:
[----:B------:R-:W-:Y:S08]  /*0000*/  LDC R1, c[0x0][0x37c] ;  /* 0x0000df00ff017b82 */ /* 0x000ff00000000800 */
[----:B------:R-:W0:Y:S08]  /*0010*/  S2UR UR6, SR_CTAID.X ;  /* 0x00000000000679c3 */ /* 0x000e300000002500 */
[----:B------:R-:W0:Y:S02]  /*0020*/  LDC R0, c[0x0][0x3b0] ;  /* 0x0000ec00ff007b82 */ /* 0x000e240000000800 */
[----:B0-----:R-:W-:-:S13]  /*0030*/  ISETP.LE.AND P0, PT, R0, UR6, PT ;  /* 0x0000000600007c0c */ /* 0x001fda000bf03270 */
[----:B------:R-:W-:Y:S05]  /*0040*/  @P0 EXIT ;  /* 0x000000000000094d */ /* 0x000fea0003800000 */
[----:B------:R-:W0:Y:S01]  /*0050*/  LDCU UR4, c[0x0][0x3b4] ;  /* 0x00007680ff0477ac */ /* 0x000e220008000800 */
[----:B------:R-:W-:Y:S01]  /*0060*/  HFMA2 R2, -RZ, RZ, 0, 5.9604644775390625e-08 ;  /* 0x00000001ff027431 */ /* 0x000fe200000001ff */
[----:B------:R-:W1:Y:S01]  /*0070*/  S2R R15, SR_TID.X ;  /* 0x00000000000f7919 */ /* 0x000e620000002100 */
[----:B------:R-:W2:Y:S01]  /*0080*/  S2UR UR5, SR_CgaCtaId ;  /* 0x00000000000579c3 */ /* 0x000ea20000008800 */
[----:B------:R-:W3:Y:S01]  /*0090*/  LDCU.64 UR12, c[0x0][0x358] ;  /* 0x00006b00ff0c77ac */ /* 0x000ee20008000a00 */
[----:B------:R-:W-:-:S06]  /*00a0*/  IMAD.U32 R13, RZ, RZ, UR6 ;  /* 0x00000006ff0d7e24 */ /* 0x000fcc000f8e00ff */
[----:B------:R-:W4:Y:S01]  /*00b0*/  LDC R14, c[0x0][0x360] ;  /* 0x0000d800ff0e7b82 */ /* 0x000f220000000800 */
[----:B0-----:R-:W0:Y:S01]  /*00c0*/  I2F.F64 R26, UR4 ;  /* 0x00000004001a7d12 */ /* 0x001e220008201c00 */
[----:B------:R-:W-:Y:S02]  /*00d0*/  UMOV UR4, 0x400 ;  /* 0x0000040000047882 */ /* 0x000fe40000000000 */
[----:B--2---:R-:W-:-:S05]  /*00e0*/  ULEA UR5, UR5, UR4, 0x18 ;  /* 0x0000000405057291 */ /* 0x004fca000f8ec0ff */
[----:B0-----:R-:W0:Y:S01]  /*00f0*/  MUFU.RCP64H R3, R27 ;  /* 0x0000001b00037308 */ /* 0x001e220000001800 */
[----:B-1----:R-:W-:-:S04]  /*0100*/  SHF.R.U32.HI R12, RZ, 0x3, R15 ;  /* 0x00000003ff0c7819 */ /* 0x002fc8000001160f */
[----:B------:R-:W-:Y:S01]  /*0110*/  LOP3.LUT R12, R12, 0x7c, RZ, 0xc0, !PT ;  /* 0x0000007c0c0c7812 */ /* 0x000fe200078ec0ff */
[----:B0-----:R-:W-:-:S08]  /*0120*/  DFMA R4, -R26, R2, 1 ;  /* 0x3ff000001a04742b */ /* 0x001fd00000000102 */
[----:B------:R-:W-:-:S08]  /*0130*/  DFMA R4, R4, R4, R4 ;  /* 0x000000040404722b */ /* 0x000fd00000000004 */
[----:B------:R-:W-:-:S08]  /*0140*/  DFMA R4, R2, R4, R2 ;  /* 0x000000040204722b */ /* 0x000fd00000000002 */
[----:B------:R-:W-:-:S08]  /*0150*/  DFMA R2, -R26, R4, 1 ;  /* 0x3ff000001a02742b */ /* 0x000fd00000000104 */
[----:B------:R-:W-:-:S08]  /*0160*/  DFMA R2, R4, R2, R4 ;  /* 0x000000020402722b */ /* 0x000fd00000000004 */
[----:B------:R-:W-:-:S08]  /*0170*/  DMUL R4, R2, 2 ;  /* 0x4000000002047828 */ /* 0x000fd00000000000 */
[----:B------:R-:W-:-:S08]  /*0180*/  DFMA R6, -R26, R4, 2 ;  /* 0x400000001a06742b */ /* 0x000fd00000000104 */
[----:B------:R-:W-:-:S10]  /*0190*/  DFMA R2, R2, R6, R4 ;  /* 0x000000060202722b */ /* 0x000fd40000000004 */
[----:B------:R-:W-:-:S05]  /*01a0*/  FFMA R0, RZ, R27, R3 ;  /* 0x0000001bff007223 */ /* 0x000fca0000000003 */
[----:B------:R-:W-:-:S13]  /*01b0*/  FSETP.GT.AND P0, PT, |R0|, 1.469367938527859385e-39, PT ;  /* 0x001000000000780b */ /* 0x000fda0003f04200 */
[----:B---34-:R-:W-:Y:S05]  /*01c0*/  @P0 BRA `(.L_x_0) ;  /* 0x0000000000200947 */ /* 0x018fea0003800000 */
[----:B------:R-:W-:Y:S01]  /*01d0*/  MOV R28, RZ ;  /* 0x000000ff001c7202 */ /* 0x000fe20000000f00 */
[----:B------:R-:W-:Y:S01]  /*01e0*/  IMAD.MOV.U32 R29, RZ, RZ, 0x40000000 ;  /* 0x40000000ff1d7424 */ /* 0x000fe200078e00ff */
[----:B------:R-:W-:Y:S01]  /*01f0*/  MOV R32, R26 ;  /* 0x0000001a00207202 */ /* 0x000fe20000000f00 */
[----:B------:R-:W-:Y:S01]  /*0200*/  IMAD.MOV.U32 R33, RZ, RZ, R27 ;  /* 0x000000ffff217224 */ /* 0x000fe200078e001b */
[----:B------:R-:W-:-:S07]  /*0210*/  MOV R40, 0x230 ;  /* 0x0000023000287802 */ /* 0x000fce0000000f00 */
[----:B------:R-:W-:Y:S05]  /*0220*/  CALL.REL.NOINC `($__internal_1_$__cuda_sm20_div_rn_f64_full) ;  /* 0x0000002c00187944 */ /* 0x000fea0003c00000 */
[----:B------:R-:W-:Y:S01]  /*0230*/  MOV R2, R28 ;  /* 0x0000001c00027202 */ /* 0x000fe20000000f00 */
[----:B------:R-:W-:-:S07]  /*0240*/  IMAD.MOV.U32 R3, RZ, RZ, R29 ;  /* 0x000000ffff037224 */ /* 0x000fce00078e001d */
.L_x_0:
[----:B------:R-:W0:Y:S01]  /*0250*/  MUFU.RCP64H R5, R27 ;  /* 0x0000001b00057308 */ /* 0x000e220000001800 */
[----:B------:R-:W-:Y:S01]  /*0260*/  IADD3 R4, PT, PT, R27, 0x300402, RZ ;  /* 0x003004021b047810 */ /* 0x000fe20007ffe0ff */
[----:B------:R-:W1:Y:S03]  /*0270*/  LDCU UR4, c[0x0][0x3b4] ;  /* 0x00007680ff0477ac */ /* 0x000e660008000800 */
[----:B------:R-:W-:Y:S02]  /*0280*/  FSETP.GEU.AND P0, PT, |R4|, 5.8789094863358348022e-39, PT ;  /* 0x004004020400780b */ /* 0x000fe40003f0e200 */
[----:B0-----:R-:W-:Y:S01]  /*0290*/  DFMA R6, -R26, R4, 1 ;  /* 0x3ff000001a06742b */ /* 0x001fe20000000104 */
[----:B-1----:R-:W-:-:S04]  /*02a0*/  UIADD3 UR4, UPT, UPT, UR4, 0x3ff, URZ ;  /* 0x000003ff04047890 */ /* 0x002fc8000fffe0ff */
[----:B------:R-:W-:-:S03]  /*02b0*/  USHF.R.S32.HI UR6, URZ, 0x1f, UR4 ;  /* 0x0000001fff067899 */ /* 0x000fc60008011404 */
[----:B------:R-:W-:Y:S01]  /*02c0*/  DFMA R6, R6, R6, R6 ;  /* 0x000000060606722b */ /* 0x000fe20000000006 */
[----:B------:R-:W-:-:S04]  /*02d0*/  ULEA.HI UR6, UR6, UR4, URZ, 0xa ;  /* 0x0000000406067291 */ /* 0x000fc8000f8f50ff */
[----:B------:R-:W-:-:S03]  /*02e0*/  USHF.R.S32.HI UR6, URZ, 0xa, UR6 ;  /* 0x0000000aff067899 */ /* 0x000fc60008011406 */
[----:B------:R-:W-:-:S08]  /*02f0*/  DFMA R6, R4, R6, R4 ;  /* 0x000000060406722b */ /* 0x000fd00000000004 */
[----:B------:R-:W-:-:S08]  /*0300*/  DFMA R8, -R26, R6, 1 ;  /* 0x3ff000001a08742b */ /* 0x000fd00000000106 */
[----:B------:R-:W-:Y:S01]  /*0310*/  DFMA R16, R6, R8, R6 ;  /* 0x000000080610722b */ /* 0x000fe20000000006 */
[----:B------:R-:W-:Y:S10]  /*0320*/  @P0 BRA `(.L_x_1) ;  /* 0x0000000000100947 */ /* 0x000ff40003800000 */
[----:B------:R-:W-:-:S05]  /*0330*/  LOP3.LUT R0, R27, 0x7fffffff, RZ, 0xc0, !PT ;  /* 0x7fffffff1b007812 */ /* 0x000fca00078ec0ff */
[----:B------:R-:W-:Y:S01]  /*0340*/  VIADD R8, R0, 0xfff00000 ;  /* 0xfff0000000087836 */ /* 0x000fe20000000000 */
[----:B------:R-:W-:-:S07]  /*0350*/  MOV R0, 0x370 ;  /* 0x0000037000007802 */ /* 0x000fce0000000f00 */
[----:B------:R-:W-:Y:S05]  /*0360*/  CALL.REL.NOINC `($__internal_0_$__cuda_sm20_dblrcp_rn_slowpath_v3) ;  /* 0x0000002800207944 */ /* 0x000fea0003c00000 */
.L_x_1:
[----:B------:R-:W0:Y:S01]  /*0370*/  I2F.U32.RP R6, R14 ;  /* 0x0000000e00067306 */ /* 0x000e220000209000 */
[----:B------:R-:W1:Y:S01]  /*0380*/  LDCU UR4, c[0x0][0x3b4] ;  /* 0x00007680ff0477ac */ /* 0x000e620008000800 */
[----:B------:R-:W-:Y:S01]  /*0390*/  IADD3 R11, PT, PT, R15, R14, RZ ;  /* 0x0000000e0f0b7210 */ /* 0x000fe20007ffe0ff */
[----:B------:R-:W2:Y:S01]  /*03a0*/  LDC.64 R24, c[0x0][0x390] ;  /* 0x0000e400ff187b82 */ /* 0x000ea20000000a00 */
[----:B------:R-:W-:Y:S01]  /*03b0*/  ISETP.NE.U32.AND P2, PT, R14, RZ, PT ;  /* 0x000000ff0e00720c */ /* 0x000fe20003f45070 */
[----:B------:R-:W-:-:S04]  /*03c0*/  UISETP.LT.AND UP0, UPT, UR6, 0x1, UPT ;  /* 0x000000010600788c */ /* 0x000fc8000bf01270 */
[----:B------:R-:W-:Y:S02]  /*03d0*/  USEL UR6, UR6, 0x1, !UP0 ;  /* 0x0000000106067887 */ /* 0x000fe4000c000000 */
[----:B------:R-:W3:Y:S01]  /*03e0*/  LDC R10, c[0x0][0x370] ;  /* 0x0000dc00ff0a7b82 */ /* 0x000ee20000000800 */
[----:B0-----:R-:W0:Y:S01]  /*03f0*/  MUFU.RCP R6, R6 ;  /* 0x0000000600067308 */ /* 0x001e220000001000 */
[C---:B-1----:R-:W-:Y:S02]  /*0400*/  ISETP.GE.AND P0, PT, R11.reuse, UR4, PT ;  /* 0x000000040b007c0c */ /* 0x042fe4000bf06270 */
[----:B------:R-:W-:Y:S02]  /*0410*/  VIMNMX R0, PT, PT, R11, UR4, !PT ;  /* 0x000000040b007c48 */ /* 0x000fe4000ffe0100 */
[----:B------:R-:W-:Y:S02]  /*0420*/  SEL R7, RZ, 0x1, P0 ;  /* 0x00000001ff077807 */ /* 0x000fe40000000000 */
[----:B0-----:R-:W-:-:S04]  /*0430*/  IADD3 R4, PT, PT, R6, 0xffffffe, RZ ;  /* 0x0ffffffe06047810 */ /* 0x001fc80007ffe0ff */
[----:B------:R0:W1:Y:S02]  /*0440*/  F2I.FTZ.U32.TRUNC.NTZ R5, R4 ;  /* 0x0000000400057305 */ /* 0x000064000021f000 */
[----:B0-----:R-:W-:Y:S02]  /*0450*/  IMAD.MOV.U32 R4, RZ, RZ, RZ ;  /* 0x000000ffff047224 */ /* 0x001fe400078e00ff */
[----:B-1----:R-:W-:-:S04]  /*0460*/  IMAD.MOV R9, RZ, RZ, -R5 ;  /* 0x000000ffff097224 */ /* 0x002fc800078e0a05 */
[----:B------:R-:W-:-:S04]  /*0470*/  IMAD R9, R9, R14, RZ ;  /* 0x0000000e09097224 */ /* 0x000fc800078e02ff */
[----:B------:R-:W-:Y:S01]  /*0480*/  IMAD.HI.U32 R6, R5, R9, R4 ;  /* 0x0000000905067227 */ /* 0x000fe200078e0004 */
[----:B------:R-:W-:Y:S01]  /*0490*/  IADD3 R5, PT, PT, R0, -R11, -R7 ;  /* 0x8000000b00057210 */ /* 0x000fe20007ffe807 */
[----:B------:R0:W1:Y:S04]  /*04a0*/  F2F.F32.F64 R9, R16 ;  /* 0x0000001000097310 */ /* 0x0000680000301000 */
[----:B------:R-:W-:-:S05]  /*04b0*/  IMAD.HI.U32 R6, R6, R5, RZ ;  /* 0x0000000506067227 */ /* 0x000fca00078e00ff */
[----:B------:R-:W-:-:S05]  /*04c0*/  IADD3 R0, PT, PT, -R6, RZ, RZ ;  /* 0x000000ff06007210 */ /* 0x000fca0007ffe1ff */
[----:B------:R-:W-:-:S05]  /*04d0*/  IMAD R5, R14, R0, R5 ;  /* 0x000000000e057224 */ /* 0x000fca00078e0205 */
[----:B------:R-:W-:-:S13]  /*04e0*/  ISETP.GE.U32.AND P0, PT, R5, R14, PT ;  /* 0x0000000e0500720c */ /* 0x000fda0003f06070 */
[----:B------:R-:W-:Y:S01]  /*04f0*/  @P0 IMAD.IADD R5, R5, 0x1, -R14 ;  /* 0x0000000105050824 */ /* 0x000fe200078e0a0e */
[----:B------:R-:W-:-:S04]  /*0500*/  @P0 IADD3 R6, PT, PT, R6, 0x1, RZ ;  /* 0x0000000106060810 */ /* 0x000fc80007ffe0ff */
[----:B------:R-:W-:Y:S01]  /*0510*/  ISETP.GE.U32.AND P1, PT, R5, R14, PT ;  /* 0x0000000e0500720c */ /* 0x000fe20003f26070 */
[----:B--2---:R-:W-:-:S04]  /*0520*/  IMAD.WIDE.U32 R4, R15, 0x10, R24 ;  /* 0x000000100f047825 */ /* 0x004fc800078e0018 */
[----:B------:R-:W-:Y:S01]  /*0530*/  IMAD.WIDE.U32 R24, R15, 0x4, R24 ;  /* 0x000000040f187825 */ /* 0x000fe200078e0018 */
[----:B------:R-:W-:-:S03]  /*0540*/  IADD3 R8, P0, PT, R4, 0x8, RZ ;  /* 0x0000000804087810 */ /* 0x000fc60007f1e0ff */
[----:B------:R-:W-:Y:S02]  /*0550*/  IMAD.IADD R4, R11, 0x1, R14 ;  /* 0x000000010b047824 */ /* 0x000fe400078e020e */
[----:B------:R-:W-:-:S04]  /*0560*/  IMAD.WIDE R22, R14, 0x4, R24 ;  /* 0x000000040e167825 */ /* 0x000fc800078e0218 */
[----:B------:R-:W-:Y:S01]  /*0570*/  @P1 VIADD R6, R6, 0x1 ;  /* 0x0000000106061836 */ /* 0x000fe20000000000 */
[----:B------:R-:W-:-:S04]  /*0580*/  @!P2 LOP3.LUT R6, RZ, R14, RZ, 0x33, !PT ;  /* 0x0000000eff06a212 */ /* 0x000fc800078e33ff */
[----:B------:R-:W-:Y:S01]  /*0590*/  IADD3 R7, PT, PT, R7, R6, RZ ;  /* 0x0000000607077210 */ /* 0x000fe20007ffe0ff */
[----:B------:R-:W-:Y:S01]  /*05a0*/  IMAD.X R6, RZ, RZ, R5, P0 ;  /* 0x000000ffff067224 */ /* 0x000fe200000e0605 */
[----:B------:R-:W-:Y:S02]  /*05b0*/  SHF.L.U32 R5, R15, 0x2, RZ ;  /* 0x000000020f057819 */ /* 0x000fe400000006ff */
[----:B01-3--:R-:W-:-:S07]  /*05c0*/  LOP3.LUT R0, R7, 0x3, RZ, 0xc0, !PT ;  /* 0x0000000307007812 */ /* 0x00bfce00078ec0ff */
.L_x_29:
[----:B------:R-:W0:Y:S01]  /*05d0*/  LDCU UR7, c[0x0][0x3b4] ;  /* 0x00007680ff0777ac */ /* 0x000e220008000800 */
[----:B-1---5:R-:W-:Y:S01]  /*05e0*/  MOV R21, RZ ;  /* 0x000000ff00157202 */ /* 0x022fe20000000f00 */
[----:B0-----:R-:W-:-:S09]  /*05f0*/  UISETP.GE.AND UP0, UPT, UR7, 0x1, UPT ;  /* 0x000000010700788c */ /* 0x001fd2000bf06270 */
[----:B--234-:R-:W-:Y:S05]  /*0600*/  BRA.U !UP0, `(.L_x_2) ;  /* 0x0000000908087547 */ /* 0x01cfea000b800000 */
[----:B------:R-:W0:Y:S01]  /*0610*/  S2R R16, SR_LANEID ;  /* 0x0000000000107919 */ /* 0x000e220000000000 */
[----:B------:R-:W1:Y:S01]  /*0620*/  LDC.64 R32, c[0x0][0x398] ;  /* 0x0000e600ff207b82 */ /* 0x000e620000000a00 */
[----:B------:R-:W-:Y:S02]  /*0630*/  HFMA2 R21, -RZ, RZ, 0, 0 ;  /* 0x00000000ff157431 */ /* 0x000fe400000001ff */
[----:B------:R-:W-:Y:S01]  /*0640*/  VIADD R20, R5, 0x1 ;  /* 0x0000000105147836 */ /* 0x000fe20000000000 */
[----:B------:R-:W-:Y:S01]  /*0650*/  MOV R31, R6 ;  /* 0x00000006001f7202 */ /* 0x000fe20000000f00 */
[C---:B------:R-:W-:Y:S01]  /*0660*/  IMAD R28, R13.reuse, UR7, R5 ;  /* 0x000000070d1c7c24 */ /* 0x040fe2000f8e0205 */
[----:B------:R-:W2:Y:S01]  /*0670*/  LDCU UR9, c[0x0][0x3b4] ;  /* 0x00007680ff0977ac */ /* 0x000ea20008000800 */
[----:B------:R-:W-:Y:S01]  /*0680*/  IMAD.MOV.U32 R29, RZ, RZ, R8 ;  /* 0x000000ffff1d7224 */ /* 0x000fe200078e0008 */
[----:B------:R-:W3:Y:S01]  /*0690*/  LDC.64 R34, c[0x0][0x3a0] ;  /* 0x0000e800ff227b82 */ /* 0x000ee20000000a00 */
[----:B------:R-:W-:Y:S01]  /*06a0*/  UIADD3 UR10, UPT, UPT, -UR6, URZ, URZ ;  /* 0x000000ff060a7290 */ /* 0x000fe2000fffe1ff */
[----:B-1----:R-:W-:Y:S01]  /*06b0*/  IMAD.WIDE.U32 R32, R13, 0x4, R32 ;  /* 0x000000040d207825 */ /* 0x002fe200078e0020 */
[----:B0-----:R-:W-:-:S03]  /*06c0*/  ISETP.NE.AND P0, PT, R16, RZ, PT ;  /* 0x000000ff1000720c */ /* 0x001fc60003f05270 */
[----:B--23--:R-:W-:-:S10]  /*06d0*/  IMAD.WIDE.U32 R34, R13, 0x4, R34 ;  /* 0x000000040d227825 */ /* 0x00cfd400078e0022 */
.L_x_5:
[----:B0-----:R-:W0:Y:S01]  /*06e0*/  LDC.64 R54, c[0x0][0x380] ;  /* 0x0000e000ff367b82 */ /* 0x001e220000000a00 */
[----:B------:R-:W-:Y:S01]  /*06f0*/  VIADD R16, R20, 0xffffffff ;  /* 0xffffffff14107836 */ /* 0x000fe20000000000 */
[----:B------:R-:W-:Y:S01]  /*0700*/  UMOV UR7, UR9 ;  /* 0x0000000900077c82 */ /* 0x000fe20008000000 */
[----:B------:R-:W-:-:S03]  /*0710*/  MOV R30, R29 ;  /* 0x0000001d001e7202 */ /* 0x000fc60000000f00 */
[----:B------:R-:W-:Y:S02]  /*0720*/  ISETP.GE.AND P1, PT, R16, UR7, PT ;  /* 0x0000000710007c0c */ /* 0x000fe4000bf26270 */
[----:B------:R-:W1:Y:S11]  /*0730*/  LDC.64 R38, c[0x0][0x388] ;  /* 0x0000e200ff267b82 */ /* 0x000e760000000a00 */
[----:B------:R-:W2:Y:S04]  /*0740*/  @!P1 LDG.E.CONSTANT R19, desc[UR12][R30.64+-0x8] ;  /* 0xfffff80c1e139981 */ /* 0x000ea8000c1e9900 */
[----:B------:R-:W3:Y:S01]  /*0750*/  @!P1 LDG.E.CONSTANT R36, desc[UR12][R32.64] ;  /* 0x0000000c20249981 */ /* 0x000ee2000c1e9900 */
[----:B0-----:R-:W-:-:S03]  /*0760*/  IMAD.WIDE.U32 R54, R28, 0x4, R54 ;  /* 0x000000041c367825 */ /* 0x001fc600078e0036 */
[----:B------:R-:W4:Y:S04]  /*0770*/  @!P1 LDG.E.CONSTANT R18, desc[UR12][R34.64] ;  /* 0x0000000c22129981 */ /* 0x000f28000c1e9900 */
[----:B------:R-:W2:Y:S01]  /*0780*/  @!P1 LDG.E.CONSTANT R52, desc[UR12][R54.64] ;  /* 0x0000000c36349981 */ /* 0x000ea2000c1e9900 */
[----:B-1----:R-:W-:-:S05]  /*0790*/  IMAD.WIDE.U32 R38, R28, 0x4, R38 ;  /* 0x000000041c267825 */ /* 0x002fca00078e0026 */
[----:B------:R-:W3:Y:S01]  /*07a0*/  @!P1 LDG.E.CONSTANT R37, desc[UR12][R38.64] ;  /* 0x0000000c26259981 */ /* 0x000ee2000c1e9900 */
[C---:B------:R-:W-:Y:S01]  /*07b0*/  ISETP.GE.AND P2, PT, R20.reuse, UR7, PT ;  /* 0x0000000714007c0c */ /* 0x040fe2000bf46270 */
[----:B------:R-:W-:-:S05]  /*07c0*/  VIADD R16, R20, 0x1 ;  /* 0x0000000114107836 */ /* 0x000fca0000000000 */
[----:B------:R-:W-:Y:S02]  /*07d0*/  ISETP.GE.AND P3, PT, R16, UR7, PT ;  /* 0x0000000710007c0c */ /* 0x000fe4000bf66270 */
[----:B------:R-:W-:-:S05]  /*07e0*/  IADD3 R16, PT, PT, R20, 0x2, RZ ;  /* 0x0000000214107810 */ /* 0x000fca0007ffe0ff */
[----:B------:R-:W5:Y:S04]  /*07f0*/  @!P2 LDG.E.CONSTANT R17, desc[UR12][R30.64+-0x4] ;  /* 0xfffffc0c1e11a981 */ /* 0x000f68000c1e9900 */
[----:B------:R-:W5:Y:S04]  /*0800*/  @!P2 LDG.E.CONSTANT R47, desc[UR12][R32.64] ;  /* 0x0000000c202fa981 */ /* 0x000f68000c1e9900 */
[----:B------:R-:W5:Y:S04]  /*0810*/  @!P2 LDG.E.CONSTANT R46, desc[UR12][R54.64+0x4] ;  /* 0x0000040c362ea981 */ /* 0x000f68000c1e9900 */
[----:B------:R-:W5:Y:S01]  /*0820*/  @!P2 LDG.E.CONSTANT R44, desc[UR12][R38.64+0x4] ;  /* 0x0000040c262ca981 */ /* 0x000f62000c1e9900 */
[----:B------:R-:W-:-:S03]  /*0830*/  ISETP.GE.AND P4, PT, R16, UR7, PT ;  /* 0x0000000710007c0c */ /* 0x000fc6000bf86270 */
[----:B------:R-:W5:Y:S04]  /*0840*/  @!P2 LDG.E.CONSTANT R16, desc[UR12][R34.64] ;  /* 0x0000000c2210a981 */ /* 0x000f68000c1e9900 */
[----:B------:R-:W5:Y:S04]  /*0850*/  @!P3 LDG.E.CONSTANT R40, desc[UR12][R30.64] ;  /* 0x0000000c1e28b981 */ /* 0x000f68000c1e9900 */
[----:B------:R-:W5:Y:S04]  /*0860*/  @!P3 LDG.E.CONSTANT R43, desc[UR12][R32.64] ;  /* 0x0000000c202bb981 */ /* 0x000f68000c1e9900 */
[----:B------:R-:W5:Y:S04]  /*0870*/  @!P4 LDG.E.CONSTANT R41, desc[UR12][R54.64+0xc] ;  /* 0x00000c0c3629c981 */ /* 0x000f68000c1e9900 */
[----:B------:R-:W5:Y:S04]  /*0880*/  @!P4 LDG.E.CONSTANT R48, desc[UR12][R38.64+0xc] ;  /* 0x00000c0c2630c981 */ /* 0x000f68000c1e9900 */
[----:B------:R-:W5:Y:S04]  /*0890*/  @!P4 LDG.E.CONSTANT R50, desc[UR12][R30.64+0x4] ;  /* 0x0000040c1e32c981 */ /* 0x000f68000c1e9900 */
[----:B------:R-:W5:Y:S04]  /*08a0*/  @!P4 LDG.E.CONSTANT R49, desc[UR12][R32.64] ;  /* 0x0000000c2031c981 */ /* 0x000f68000c1e9900 */
[----:B------:R-:W5:Y:S04]  /*08b0*/  @!P3 LDG.E.CONSTANT R45, desc[UR12][R54.64+0x8] ;  /* 0x0000080c362db981 */ /* 0x000f68000c1e9900 */
[----:B------:R0:W5:Y:S04]  /*08c0*/  @!P3 LDG.E.CONSTANT R42, desc[UR12][R38.64+0x8] ;  /* 0x0000080c262ab981 */ /* 0x000168000c1e9900 */
[----:B------:R-:W5:Y:S04]  /*08d0*/  @!P3 LDG.E.CONSTANT R29, desc[UR12][R34.64] ;  /* 0x0000000c221db981 */ /* 0x000f68000c1e9900 */
[----:B------:R-:W5:Y:S01]  /*08e0*/  @!P4 LDG.E.CONSTANT R51, desc[UR12][R34.64] ;  /* 0x0000000c2233c981 */ /* 0x000f62000c1e9900 */
[----:B0-----:R-:W-:-:S02]  /*08f0*/  IMAD.MOV.U32 R38, RZ, RZ, RZ ;  /* 0x000000ffff267224 */ /* 0x001fc400078e00ff */
[----:B--2---:R-:W-:Y:S01]  /*0900*/  @!P1 FMUL R19, R52, R19 ;  /* 0x0000001334139220 */ /* 0x004fe20000400000 */
[----:B---3--:R-:W-:-:S04]  /*0910*/  @!P1 FADD R36, R37, -R36 ;  /* 0x8000002425249221 */ /* 0x008fc80000000000 */
[----:B------:R-:W-:Y:S01]  /*0920*/  @!P1 FMUL R52, R19, R36 ;  /* 0x0000002413349220 */ /* 0x000fe20000400000 */
[----:B----4-:R-:W-:-:S03]  /*0930*/  @!P1 FMUL R19, R18, R18 ;  /* 0x0000001212139220 */ /* 0x010fc60000400000 */
[----:B------:R-:W0:Y:S01]  /*0940*/  @!P1 F2F.F64.F32 R36, R52 ;  /* 0x0000003400249310 */ /* 0x000e220000201800 */
[----:B------:R-:W-:-:S07]  /*0950*/  @!P1 FMUL R53, R18, R19 ;  /* 0x0000001312359220 */ /* 0x000fce0000400000 */
[----:B------:R-:W1:Y:S01]  /*0960*/  @!P1 F2F.F64.F32 R18, R53 ;  /* 0x0000003500129310 */ /* 0x000e620000201800 */
[----:B0-----:R-:W-:Y:S01]  /*0970*/  @!P1 DMUL R36, R36, -0.5 ;  /* 0xbfe0000024249828 */ /* 0x001fe20000000000 */
[----:B-----5:R-:W-:Y:S01]  /*0980*/  @!P2 FMUL R17, R46, R17 ;  /* 0x000000112e11a220 */ /* 0x020fe20000400000 */
[----:B------:R-:W-:-:S06]  /*0990*/  @!P2 FADD R44, -R47, R44 ;  /* 0x0000002c2f2ca221 */ /* 0x000fcc0000000100 */
[----:B-1----:R-:W-:Y:S01]  /*09a0*/  @!P1 DMUL R18, R36, R18 ;  /* 0x0000001224129228 */ /* 0x002fe20000000000 */
[----:B------:R-:W-:Y:S01]  /*09b0*/  @!P2 FMUL R36, R17, R44 ;  /* 0x0000002c1124a220 */ /* 0x000fe20000400000 */
[----:B------:R-:W-:-:S05]  /*09c0*/  @!P2 FMUL R17, R16, R16 ;  /* 0x000000101011a220 */ /* 0x000fca0000400000 */
[----:B------:R-:W0:Y:S01]  /*09d0*/  @!P2 F2F.F64.F32 R36, R36 ;  /* 0x000000240024a310 */ /* 0x000e220000201800 */
[----:B------:R-:W-:-:S07]  /*09e0*/  @!P2 FMUL R17, R16, R17 ;  /* 0x000000111011a220 */ /* 0x000fce0000400000 */
[----:B------:R-:W1:Y:S01]  /*09f0*/  @!P2 F2F.F64.F32 R16, R17 ;  /* 0x000000110010a310 */ /* 0x000e620000201800 */
[----:B------:R-:W-:Y:S01]  /*0a00*/  @!P4 FMUL R50, R41, R50 ;  /* 0x000000322932c220 */ /* 0x000fe20000400000 */
[----:B------:R-:W-:Y:S01]  /*0a10*/  @!P4 FADD R49, -R49, R48 ;  /* 0x000000303131c221 */ /* 0x000fe20000000100 */
[----:B------:R-:W-:-:S03]  /*0a20*/  @!P3 FMUL R40, R45, R40 ;  /* 0x000000282d28b220 */ /* 0x000fc60000400000 */
[----:B------:R-:W-:Y:S01]  /*0a30*/  @!P4 FMUL R49, R50, R49 ;  /* 0x000000313231c220 */ /* 0x000fe20000400000 */
[----:B------:R-:W-:Y:S01]  /*0a40*/  @!P3 FADD R43, -R43, R42 ;  /* 0x0000002a2b2bb221 */ /* 0x000fe20000000100 */
[----:B------:R-:W-:Y:S03]  /*0a50*/  @!P1 F2F.F32.F64 R38, R18 ;  /* 0x0000001200269310 */ /* 0x000fe60000301000 */
[----:B------:R-:W-:Y:S01]  /*0a60*/  @!P3 FMUL R39, R40, R43 ;  /* 0x0000002b2827b220 */ /* 0x000fe20000400000 */
[----:B------:R-:W-:Y:S01]  /*0a70*/  @!P3 FMUL R40, R29, R29 ;  /* 0x0000001d1d28b220 */ /* 0x000fe20000400000 */
[----:B0-----:R-:W-:Y:S01]  /*0a80*/  @!P2 DMUL R42, R36, -0.5 ;  /* 0xbfe00000242aa828 */ /* 0x001fe20000000000 */
[----:B------:R-:W-:Y:S02]  /*0a90*/  @!P4 FMUL R44, R51, R51 ;  /* 0x00000033332cc220 */ /* 0x000fe40000400000 */
[----:B------:R-:W0:Y:S01]  /*0aa0*/  @!P4 F2F.F64.F32 R36, R49 ;  /* 0x000000310024c310 */ /* 0x000e220000201800 */
[----:B------:R-:W-:Y:S01]  /*0ab0*/  @!P3 FMUL R40, R29, R40 ;  /* 0x000000281d28b220 */ /* 0x000fe20000400000 */
[----:B------:R-:W-:-:S06]  /*0ac0*/  @!P4 FMUL R44, R51, R44 ;  /* 0x0000002c332cc220 */ /* 0x000fcc0000400000 */
[----:B------:R-:W2:Y:S01]  /*0ad0*/  @!P3 F2F.F64.F32 R18, R39 ;  /* 0x000000270012b310 */ /* 0x000ea20000201800 */
[----:B-1----:R-:W-:-:S07]  /*0ae0*/  @!P2 DMUL R42, R16, R42 ;  /* 0x0000002a102aa228 */ /* 0x002fce0000000000 */
[----:B------:R-:W1:Y:S01]  /*0af0*/  @!P4 F2F.F64.F32 R16, R44 ;  /* 0x0000002c0010c310 */ /* 0x000e620000201800 */
[----:B0-----:R-:W-:-:S07]  /*0b00*/  @!P4 DMUL R36, R36, -0.5 ;  /* 0xbfe000002424c828 */ /* 0x001fce0000000000 */
[----:B------:R-:W0:Y:S01]  /*0b10*/  @!P3 F2F.F64.F32 R40, R40 ;  /* 0x000000280028b310 */ /* 0x000e220000201800 */
[----:B--2---:R-:W-:Y:S01]  /*0b20*/  @!P3 DMUL R18, R18, -0.5 ;  /* 0xbfe000001212b828 */ /* 0x004fe20000000000 */
[----:B------:R-:W-:Y:S01]  /*0b30*/  MOV R29, RZ ;  /* 0x000000ff001d7202 */ /* 0x000fe20000000f00 */
[----:B------:R-:W-:Y:S01]  /*0b40*/  IMAD.MOV.U32 R39, RZ, RZ, RZ ;  /* 0x000000ffff277224 */ /* 0x000fe200078e00ff */
[----:B-1----:R-:W-:Y:S01]  /*0b50*/  @!P4 DMUL R16, R16, R36 ;  /* 0x000000241010c228 */ /* 0x002fe20000000000 */
[----:B------:R-:W-:-:S04]  /*0b60*/  MOV R36, RZ ;  /* 0x000000ff00247202 */ /* 0x000fc80000000f00 */
[----:B0-----:R-:W-:Y:S01]  /*0b70*/  @!P3 DMUL R18, R40, R18 ;  /* 0x000000122812b228 */ /* 0x001fe20000000000 */
[----:B------:R-:W0:Y:S08]  /*0b80*/  @!P2 F2F.F32.F64 R29, R42 ;  /* 0x0000002a001da310 */ /* 0x000e300000301000 */
[----:B------:R-:W-:Y:S08]  /*0b90*/  @!P3 F2F.F32.F64 R39, R18 ;  /* 0x000000120027b310 */ /* 0x000ff00000301000 */
[----:B------:R-:W1:Y:S01]  /*0ba0*/  @!P4 F2F.F32.F64 R36, R16 ;  /* 0x000000100024c310 */ /* 0x000e620000301000 */
[----:B0-----:R-:W-:Y:S01]  /*0bb0*/  FADD R29, R29, R38 ;  /* 0x000000261d1d7221 */ /* 0x001fe20000000000 */
[----:B-1----:R-:W-:-:S04]  /*0bc0*/  FADD R36, R36, R39 ;  /* 0x0000002724247221 */ /* 0x002fc80000000000 */
[----:B------:R-:W-:-:S05]  /*0bd0*/  FADD R29, R29, R36 ;  /* 0x000000241d1d7221 */ /* 0x000fca0000000000 */
[----:B------:R-:W0:Y:S02]  /*0be0*/  SHFL.DOWN P1, R36, R29, 0x1, 0x1f ;  /* 0x08201f001d247f89 */ /* 0x000e240000020000 */
[----:B0-----:R-:W-:-:S05]  /*0bf0*/  @P1 FADD R36, R29, R36 ;  /* 0x000000241d241221 */ /* 0x001fca0000000000 */
[----:B------:R-:W0:Y:S02]  /*0c00*/  SHFL.DOWN P1, R37, R36, 0x2, 0x1f ;  /* 0x08401f0024257f89 */ /* 0x000e240000020000 */
[----:B0-----:R-:W-:-:S05]  /*0c10*/  @P1 FADD R37, R36, R37 ;  /* 0x0000002524251221 */ /* 0x001fca0000000000 */
[----:B------:R-:W0:Y:S02]  /*0c20*/  SHFL.DOWN P1, R18, R37, 0x4, 0x1f ;  /* 0x08801f0025127f89 */ /* 0x000e240000020000 */
[----:B0-----:R-:W-:-:S05]  /*0c30*/  @P1 FADD R18, R37, R18 ;  /* 0x0000001225121221 */ /* 0x001fca0000000000 */
[----:B------:R-:W0:Y:S02]  /*0c40*/  SHFL.DOWN P1, R19, R18, 0x8, 0x1f ;  /* 0x09001f0012137f89 */ /* 0x000e240000020000 */
[----:B0-----:R-:W-:-:S05]  /*0c50*/  @P1 FADD R19, R18, R19 ;  /* 0x0000001312131221 */ /* 0x001fca0000000000 */
[----:B------:R-:W0:Y:S01]  /*0c60*/  SHFL.DOWN P1, R38, R19, 0x10, 0x1f ;  /* 0x0a001f0013267f89 */ /* 0x000e220000020000 */
[----:B------:R-:W-:Y:S01]  /*0c70*/  UIADD3 UR10, UPT, UPT, UR10, 0x1, URZ ;  /* 0x000000010a0a7890 */ /* 0x000fe2000fffe0ff */
[----:B------:R-:W-:Y:S01]  /*0c80*/  BSSY.RECONVERGENT B0, `(.L_x_3) ;  /* 0x0000014000007945 */ /* 0x000fe20003800200 */
[----:B------:R-:W-:Y:S01]  /*0c90*/  IADD3 R29, P2, PT, R30, 0x1000, RZ ;  /* 0x000010001e1d7810 */ /* 0x000fe20007f5e0ff */
[----:B0-----:R-:W-:Y:S01]  /*0ca0*/  @P1 FADD R38, R19, R38 ;  /* 0x0000002613261221 */ /* 0x001fe20000000000 */
[----:B------:R-:W-:-:S04]  /*0cb0*/  ISETP.NE.AND P1, PT, R15, RZ, PT ;  /* 0x000000ff0f00720c */ /* 0x000fc80003f25270 */
[----:B------:R0:W-:Y:S01]  /*0cc0*/  @!P0 STS [R12+UR5+0x8], R38 ;  /* 0x000008260c008988 */ /* 0x0001e20008000805 */
[----:B------:R-:W-:Y:S08]  /*0cd0*/  BAR.SYNC.DEFER_BLOCKING 0x0 ;  /* 0x0000000000007b1d */ /* 0x000ff00000010000 */
[----:B------:R-:W-:Y:S05]  /*0ce0*/  @P1 BRA `(.L_x_4) ;  /* 0x0000000000341947 */ /* 0x000fea0003800000 */
[----:B------:R-:W1:Y:S01]  /*0cf0*/  S2UR UR8, SR_CgaCtaId ;  /* 0x00000000000879c3 */ /* 0x000e620000008800 */
[----:B------:R-:W-:Y:S02]  /*0d00*/  UMOV UR4, 0x400 ;  /* 0x0000040000047882 */ /* 0x000fe40000000000 */
[----:B-1----:R-:W-:-:S09]  /*0d10*/  ULEA UR4, UR8, UR4, 0x18 ;  /* 0x0000000408047291 */ /* 0x002fd2000f8ec0ff */
[----:B------:R-:W1:Y:S04]  /*0d20*/  LDS R39, [UR4+0xc] ;  /* 0x00000c04ff277984 */ /* 0x000e680008000800 */
[----:B------:R-:W2:Y:S04]  /*0d30*/  LDS.128 R16, [UR4+0x10] ;  /* 0x00001004ff107984 */ /* 0x000ea80008000c00 */
[----:B------:R-:W3:Y:S01]  /*0d40*/  LDS.64 R36, [UR4+0x20] ;  /* 0x00002004ff247984 */ /* 0x000ee20008000a00 */
[----:B-1----:R-:W-:-:S04]  /*0d50*/  FADD R39, R38, R39 ;  /* 0x0000002726277221 */ /* 0x002fc80000000000 */
[----:B--2---:R-:W-:-:S04]  /*0d60*/  FADD R16, R39, R16 ;  /* 0x0000001027107221 */ /* 0x004fc80000000000 */
[----:B------:R-:W-:-:S04]  /*0d70*/  FADD R17, R16, R17 ;  /* 0x0000001110117221 */ /* 0x000fc80000000000 */
[----:B------:R-:W-:-:S04]  /*0d80*/  FADD R18, R17, R18 ;  /* 0x0000001211127221 */ /* 0x000fc80000000000 */
[----:B------:R-:W-:-:S04]  /*0d90*/  FADD R19, R18, R19 ;  /* 0x0000001312137221 */ /* 0x000fc80000000000 */
[----:B---3--:R-:W-:-:S04]  /*0da0*/  FADD R36, R19, R36 ;  /* 0x0000002413247221 */ /* 0x008fc80000000000 */
[----:B0-----:R-:W-:-:S07]  /*0db0*/  FADD R38, R36, R37 ;  /* 0x0000002524267221 */ /* 0x001fce0000000000 */
.L_x_4:
[----:B------:R-:W-:Y:S05]  /*0dc0*/  BSYNC.RECONVERGENT B0 ;  /* 0x0000000000007941 */ /* 0x000fea0003800200 */
.L_x_3:
[----:B------:R-:W-:Y:S01]  /*0dd0*/  UISETP.NE.AND UP0, UPT, UR10, URZ, UPT ;  /* 0x000000ff0a00728c */ /* 0x000fe2000bf05270 */
[----:B------:R-:W-:Y:S02]  /*0de0*/  IMAD.X R31, RZ, RZ, R31, P2 ;  /* 0x000000ffff1f7224 */ /* 0x000fe400010e061f */
[----:B------:R-:W-:Y:S01]  /*0df0*/  FADD R21, R38, R21 ;  /* 0x0000001526157221 */ /* 0x000fe20000000000 */
[----:B------:R-:W-:Y:S01]  /*0e00*/  IADD3 R20, PT, PT, R20, 0x400, RZ ;  /* 0x0000040014147810 */ /* 0x000fe20007ffe0ff */
[----:B------:R-:W-:-:S04]  /*0e10*/  VIADD R28, R28, 0x400 ;  /* 0x000004001c1c7836 */ /* 0x000fc80000000000 */
[----:B------:R-:W-:Y:S05]  /*0e20*/  BRA.U UP0, `(.L_x_5) ;  /* 0xfffffff9002c7547 */ /* 0x000fea000b83ffff */
.L_x_2:
[----:B------:R-:W1:Y:S01]  /*0e30*/  S2UR UR8, SR_CgaCtaId ;  /* 0x00000000000879c3 */ /* 0x000e620000008800 */
[----:B------:R-:W-:Y:S01]  /*0e40*/  ISETP.NE.AND P1, PT, R15, RZ, PT ;  /* 0x000000ff0f00720c */ /* 0x000fe20003f25270 */
[----:B------:R-:W-:Y:S01]  /*0e50*/  UMOV UR4, 0x400 ;  /* 0x0000040000047882 */ /* 0x000fe20000000000 */
[----:B------:R-:W-:Y:S01]  /*0e60*/  UISETP.GE.AND UP0, UPT, UR7, 0x1, UPT ;  /* 0x000000010700788c */ /* 0x000fe2000bf06270 */
[----:B------:R-:W-:Y:S01]  /*0e70*/  MOV R28, RZ ;  /* 0x000000ff001c7202 */ /* 0x000fe20000000f00 */
[----:B-1----:R-:W-:-:S09]  /*0e80*/  ULEA UR4, UR8, UR4, 0x18 ;  /* 0x0000000408047291 */ /* 0x002fd2000f8ec0ff */
[----:B------:R1:W-:Y:S01]  /*0e90*/  @!P1 STS [UR4], R21 ;  /* 0x00000015ff009988 */ /* 0x0003e20008000804 */
[----:B------:R-:W-:Y:S06]  /*0ea0*/  BAR.SYNC.DEFER_BLOCKING 0x0 ;  /* 0x0000000000007b1d */ /* 0x000fec0000010000 */
[----:B------:R-:W2:Y:S01]  /*0eb0*/  LDS R20, [UR4] ;  /* 0x00000004ff147984 */ /* 0x000ea20008000800 */
[----:B------:R-:W-:Y:S05]  /*0ec0*/  BRA.U !UP0, `(.L_x_6) ;  /* 0x0000000508fc7547 */ /* 0x000fea000b800000 */
[----:B------:R-:W3:Y:S01]  /*0ed0*/  S2R R16, SR_LANEID ;  /* 0x0000000000107919 */ /* 0x000ee20000000000 */
[----:B------:R-:W4:Y:S01]  /*0ee0*/  LDC.64 R32, c[0x0][0x3a0] ;  /* 0x0000e800ff207b82 */ /* 0x000f220000000a00 */
[----:B--2---:R-:W2:Y:S01]  /*0ef0*/  F2F.F64.F32 R30, R20 ;  /* 0x00000014001e7310 */ /* 0x004ea20000201800 */
[----:B------:R-:W-:Y:S01]  /*0f00*/  IMAD.MOV.U32 R28, RZ, RZ, RZ ;  /* 0x000000ffff1c7224 */ /* 0x000fe200078e00ff */
[----:B-1----:R-:W-:Y:S01]  /*0f10*/  MOV R21, R15 ;  /* 0x0000000f00157202 */ /* 0x002fe20000000f00 */
[----:B------:R-:W1:Y:S04]  /*0f20*/  LDCU UR7, c[0x0][0x3b4] ;  /* 0x00007680ff0777ac */ /* 0x000e680008000800 */
[----:B------:R-:W5:Y:S01]  /*0f30*/  LDC.64 R34, c[0x0][0x398] ;  /* 0x0000e600ff227b82 */ /* 0x000f620000000a00 */
[----:B------:R-:W-:Y:S01]  /*0f40*/  UMOV UR4, URZ ;  /* 0x000000ff00047c82 */ /* 0x000fe20008000000 */
[----:B--2---:R-:W-:Y:S01]  /*0f50*/  DMUL R30, R30, R2 ;  /* 0x000000021e1e7228 */ /* 0x004fe20000000000 */
[----:B----4-:R-:W-:Y:S01]  /*0f60*/  IMAD.WIDE.U32 R32, R13, 0x4, R32 ;  /* 0x000000040d207825 */ /* 0x010fe200078e0020 */
[----:B---3--:R-:W-:-:S03]  /*0f70*/  ISETP.NE.AND P0, PT, R16, RZ, PT ;  /* 0x000000ff1000720c */ /* 0x008fc60003f05270 */
[----:B-1---5:R-:W-:-:S10]  /*0f80*/  IMAD.WIDE.U32 R34, R13, 0x4, R34 ;  /* 0x000000040d227825 */ /* 0x022fd400078e0022 */
.L_x_9:
[----:B------:R-:W1:Y:S01]  /*0f90*/  LDC.64 R58, c[0x0][0x380] ;  /* 0x0000e000ff3a7b82 */ /* 0x000e620000000a00 */
[----:B------:R-:W-:-:S05]  /*0fa0*/  IMAD.SHL.U32 R36, R21, 0x4, RZ ;  /* 0x0000000415247824 */ /* 0x000fca00078e00ff */
[C---:B------:R-:W-:Y:S02]  /*0fb0*/  ISETP.GE.AND P1, PT, R36.reuse, UR7, PT ;  /* 0x0000000724007c0c */ /* 0x040fe4000bf26270 */
[----:B------:R-:W2:Y:S08]  /*0fc0*/  LDC.64 R54, c[0x0][0x388] ;  /* 0x0000e200ff367b82 */ /* 0x000eb00000000a00 */
[----:B------:R-:W3:Y:S03]  /*0fd0*/  LDC.64 R56, c[0x0][0x390] ;  /* 0x0000e400ff387b82 */ /* 0x000ee60000000a00 */
[----:B------:R-:W-:Y:S01]  /*0fe0*/  @!P1 IMAD R17, R13, UR7, R36 ;  /* 0x000000070d119c24 */ /* 0x000fe2000f8e0224 */
[----:B0-----:R-:W4:Y:S03]  /*0ff0*/  @!P1 LDG.E.CONSTANT R38, desc[UR12][R34.64] ;  /* 0x0000000c22269981 */ /* 0x001f26000c1e9900 */
[C---:B-1----:R-:W-:Y:S01]  /*1000*/  @!P1 IMAD.WIDE.U32 R18, R17.reuse, 0x4, R58 ;  /* 0x0000000411129825 */ /* 0x042fe200078e003a */
[----:B------:R-:W-:Y:S01]  /*1010*/  IADD3 R39, PT, PT, R36, 0x2, RZ ;  /* 0x0000000224277810 */ /* 0x000fe20007ffe0ff */
[----:B------:R-:W5:Y:S04]  /*1020*/  @!P1 LDG.E.CONSTANT R53, desc[UR12][R32.64] ;  /* 0x0000000c20359981 */ /* 0x000f68000c1e9900 */
[----:B------:R0:W5:Y:S01]  /*1030*/  @!P1 LDG.E.CONSTANT R18, desc[UR12][R18.64] ;  /* 0x0000000c12129981 */ /* 0x000162000c1e9900 */
[----:B--2---:R-:W-:-:S05]  /*1040*/  @!P1 IMAD.WIDE.U32 R16, R17, 0x4, R54 ;  /* 0x0000000411109825 */ /* 0x004fca00078e0036 */
[----:B------:R-:W4:Y:S01]  /*1050*/  @!P1 LDG.E.CONSTANT R29, desc[UR12][R16.64] ;  /* 0x0000000c101d9981 */ /* 0x000f22000c1e9900 */
[----:B---3--:R-:W-:-:S05]  /*1060*/  IMAD.WIDE.U32 R56, R36, 0x4, R56 ;  /* 0x0000000424387825 */ /* 0x008fca00078e0038 */
[----:B------:R-:W2:Y:S01]  /*1070*/  @!P1 LDG.E.CONSTANT R37, desc[UR12][R56.64] ;  /* 0x0000000c38259981 */ /* 0x000ea2000c1e9900 */
[----:B------:R-:W-:Y:S01]  /*1080*/  ISETP.GE.AND P3, PT, R39, UR7, PT ;  /* 0x0000000727007c0c */ /* 0x000fe2000bf66270 */
[----:B------:R-:W-:Y:S02]  /*1090*/  IMAD R39, R13, UR7, R36 ;  /* 0x000000070d277c24 */ /* 0x000fe4000f8e0224 */
[C---:B0-----:R-:W-:Y:S01]  /*10a0*/  VIADD R19, R36.reuse, 0x1 ;  /* 0x0000000124137836 */ /* 0x041fe20000000000 */
[----:B------:R-:W-:Y:S01]  /*10b0*/  IADD3 R36, PT, PT, R36, 0x3, RZ ;  /* 0x0000000324247810 */ /* 0x000fe20007ffe0ff */
[----:B------:R-:W-:-:S03]  /*10c0*/  IMAD.WIDE.U32 R58, R39, 0x4, R58 ;  /* 0x00000004273a7825 */ /* 0x000fc600078e003a */
[----:B------:R-:W-:Y:S02]  /*10d0*/  ISETP.GE.AND P2, PT, R19, UR7, PT ;  /* 0x0000000713007c0c */ /* 0x000fe4000bf46270 */
[----:B------:R-:W-:-:S03]  /*10e0*/  ISETP.GE.AND P4, PT, R36, UR7, PT ;  /* 0x0000000724007c0c */ /* 0x000fc6000bf86270 */
[----:B------:R-:W3:Y:S04]  /*10f0*/  @!P3 LDG.E.CONSTANT R42, desc[UR12][R58.64+0x8] ;  /* 0x0000080c3a2ab981 */ /* 0x000ee8000c1e9900 */
[----:B------:R-:W3:Y:S01]  /*1100*/  @!P3 LDG.E.CONSTANT R49, desc[UR12][R56.64+0x8] ;  /* 0x0000080c3831b981 */ /* 0x000ee2000c1e9900 */
[----:B------:R-:W-:-:S03]  /*1110*/  IMAD.WIDE.U32 R54, R39, 0x4, R54 ;  /* 0x0000000427367825 */ /* 0x000fc600078e0036 */
[----:B------:R-:W3:Y:S04]  /*1120*/  @!P3 LDG.E.CONSTANT R50, desc[UR12][R34.64] ;  /* 0x0000000c2232b981 */ /* 0x000ee8000c1e9900 */
        /* <DEDUP_REMOVED lines=9> */
[----:B------:R-:W3:Y:S01]  /*11c0*/  @!P2 LDG.E.CONSTANT R52, desc[UR12][R32.64] ;  /* 0x0000000c2034a981 */ /* 0x000ee2000c1e9900 */
[----:B----4-:R-:W-:-:S03]  /*11d0*/  @!P1 FADD R51, R29, -R38 ;  /* 0x800000261d339221 */ /* 0x010fc60000000000 */
[----:B------:R-:W4:Y:S04]  /*11e0*/  @!P2 LDG.E.CONSTANT R29, desc[UR12][R58.64+0x4] ;  /* 0x0000040c3a1da981 */ /* 0x000f28000c1e9900 */
[----:B------:R0:W4:Y:S01]  /*11f0*/  @!P2 LDG.E.CONSTANT R38, desc[UR12][R56.64+0x4] ;  /* 0x0000040c3826a981 */ /* 0x000122000c1e9900 */
[----:B-----5:R-:W-:Y:S08]  /*1200*/  @!P1 F2F.F64.F32 R18, R18 ;  /* 0x0000001200129310 */ /* 0x020ff00000201800 */
[----:B--2---:R-:W1:Y:S08]  /*1210*/  @!P1 F2F.F64.F32 R16, R37 ;  /* 0x0000002500109310 */ /* 0x004e700000201800 */
[----:B------:R-:W2:Y:S01]  /*1220*/  @!P1 F2F.F64.F32 R36, R51 ;  /* 0x0000003300249310 */ /* 0x000ea20000201800 */
[----:B-1----:R-:W-:-:S07]  /*1230*/  @!P1 DMUL R16, R18, -R16 ;  /* 0x8000001012109228 */ /* 0x002fce0000000000 */
[----:B------:R-:W1:Y:S01]  /*1240*/  @!P1 F2F.F64.F32 R18, R53 ;  /* 0x0000003500129310 */ /* 0x000e620000201800 */
[----:B--2---:R-:W-:-:S08]  /*1250*/  @!P1 DMUL R36, R30, R36 ;  /* 0x000000241e249228 */ /* 0x004fd00000000000 */
[----:B-1----:R-:W-:Y:S01]  /*1260*/  @!P1 DFMA R16, R16, R18, -R36 ;  /* 0x000000121010922b */ /* 0x002fe20000000824 */
[----:B---3--:R-:W-:Y:S08]  /*1270*/  @!P3 F2F.F64.F32 R18, R42 ;  /* 0x0000002a0012b310 */ /* 0x008ff00000201800 */
[----:B------:R-:W1:Y:S01]  /*1280*/  @!P3 F2F.F64.F32 R36, R49 ;  /* 0x000000310024b310 */ /* 0x000e620000201800 */
[----:B------:R-:W-:-:S02]  /*1290*/  IMAD.MOV.U32 R51, RZ, RZ, RZ ;  /* 0x000000ffff337224 */ /* 0x000fc400078e00ff */
[----:B------:R-:W-:Y:S01]  /*12a0*/  @!P3 FADD R50, -R50, R45 ;  /* 0x0000002d3232b221 */ /* 0x000fe20000000100 */
[----:B------:R-:W-:Y:S01]  /*12b0*/  @!P4 FADD R41, -R48, R41 ;  /* 0x000000293029c221 */ /* 0x000fe20000000100 */
[----:B------:R-:W-:-:S03]  /*12c0*/  @!P2 FADD R39, -R46, R39 ;  /* 0x000000272e27a221 */ /* 0x000fc60000000100 */
[----:B------:R-:W-:Y:S01]  /*12d0*/  @!P1 F2F.F32.F64 R51, R16 ;  /* 0x0000001000339310 */ /* 0x000fe20000301000 */
[----:B-1----:R-:W-:-:S07]  /*12e0*/  @!P3 DMUL R18, R18, -R36 ;  /* 0x800000241212b228 */ /* 0x002fce0000000000 */
[----:B0-----:R-:W-:Y:S08]  /*12f0*/  @!P3 F2F.F64.F32 R56, R47 ;  /* 0x0000002f0038b310 */ /* 0x001ff00000201800 */
[----:B------:R-:W0:Y:S08]  /*1300*/  @!P3 F2F.F64.F32 R54, R50 ;  /* 0x000000320036b310 */ /* 0x000e300000201800 */
[----:B------:R-:W-:Y:S08]  /*1310*/  @!P4 F2F.F64.F32 R16, R40 ;  /* 0x000000280010c310 */ /* 0x000ff00000201800 */
[----:B------:R-:W1:Y:S08]  /*1320*/  @!P4 F2F.F64.F32 R44, R44 ;  /* 0x0000002c002cc310 */ /* 0x000e700000201800 */
[----:B------:R-:W2:Y:S08]  /*1330*/  @!P4 F2F.F64.F32 R48, R41 ;  /* 0x000000290030c310 */ /* 0x000eb00000201800 */
[----:B------:R-:W3:Y:S01]  /*1340*/  @!P2 F2F.F64.F32 R46, R39 ;  /* 0x00000027002ea310 */ /* 0x000ee20000201800 */
[----:B0-----:R-:W-:-:S07]  /*1350*/  @!P3 DMUL R54, R30, R54 ;  /* 0x000000361e36b228 */ /* 0x001fce0000000000 */
[----:B------:R-:W0:Y:S01]  /*1360*/  @!P4 F2F.F64.F32 R42, R43 ;  /* 0x0000002b002ac310 */ /* 0x000e220000201800 */
[----:B-1----:R-:W-:-:S07]  /*1370*/  @!P4 DMUL R16, R16, -R44 ;  /* 0x8000002c1010c228 */ /* 0x002fce0000000000 */
[----:B------:R-:W-:Y:S01]  /*1380*/  @!P2 F2F.F64.F32 R52, R52 ;  /* 0x000000340034a310 */ /* 0x000fe20000201800 */
[C---:B--2---:R-:W-:Y:S02]  /*1390*/  @!P4 DMUL R48, R30.reuse, R48 ;  /* 0x000000301e30c228 */ /* 0x044fe40000000000 */
[----:B---3--:R-:W-:Y:S01]  /*13a0*/  @!P2 DMUL R46, R30, R46 ;  /* 0x0000002e1e2ea228 */ /* 0x008fe20000000000 */
[----:B------:R-:W-:Y:S01]  /*13b0*/  IMAD.MOV.U32 R40, RZ, RZ, RZ ;  /* 0x000000ffff287224 */ /* 0x000fe200078e00ff */
[----:B------:R-:W-:-:S04]  /*13c0*/  @!P3 DFMA R18, R56, R18, -R54 ;  /* 0x000000123812b22b */ /* 0x000fc80000000836 */
[----:B0-----:R-:W-:-:S06]  /*13d0*/  @!P4 DFMA R16, R42, R16, -R48 ;  /* 0x000000102a10c22b */ /* 0x001fcc0000000830 */
[----:B------:R-:W-:Y:S08]  /*13e0*/  @!P4 F2F.F32.F64 R40, R16 ;  /* 0x000000100028c310 */ /* 0x000ff00000301000 */
[----:B----4-:R0:W-:Y:S08]  /*13f0*/  @!P2 F2F.F64.F32 R36, R29 ;  /* 0x0000001d0024a310 */ /* 0x0101f00000201800 */
[----:B------:R-:W1:Y:S01]  /*1400*/  @!P2 F2F.F64.F32 R58, R38 ;  /* 0x00000026003aa310 */ /* 0x000e620000201800 */
[----:B0-----:R-:W-:Y:S01]  /*1410*/  MOV R29, RZ ;  /* 0x000000ff001d7202 */ /* 0x001fe20000000f00 */
[----:B-1----:R-:W-:Y:S01]  /*1420*/  @!P2 DMUL R36, R36, -R58 ;  /* 0x8000003a2424a228 */ /* 0x002fe20000000000 */
[----:B------:R-:W-:-:S05]  /*1430*/  MOV R38, RZ ;  /* 0x000000ff00267202 */ /* 0x000fca0000000f00 */
[----:B------:R-:W0:Y:S02]  /*1440*/  @!P3 F2F.F32.F64 R29, R18 ;  /* 0x00000012001db310 */ /* 0x000e240000301000 */
[----:B------:R-:W-:-:S06]  /*1450*/  @!P2 DFMA R36, R52, R36, -R46 ;  /* 0x000000243424a22b */ /* 0x000fcc000000082e */
        /* <DEDUP_REMOVED lines=14> */
[----:B------:R-:W-:Y:S03]  /*1540*/  BSSY.RECONVERGENT B0, `(.L_x_7) ;  /* 0x0000014000007945 */ /* 0x000fe60003800200 */
[----:B------:R-:W-:Y:S01]  /*1550*/  UISETP.NE.AND UP0, UPT, UR4, UR6, UPT ;  /* 0x000000060400728c */ /* 0x000fe2000bf05270 */
        /* <DEDUP_REMOVED lines=8> */
[----:B------:R-:W0:Y:S04]  /*15e0*/  LDS R38, [UR8+0xc] ;  /* 0x00000c08ff267984 */ /* 0x000e280008000800 */
[----:B------:R-:W1:Y:S04]  /*15f0*/  LDS.128 R16, [UR8+0x10] ;  /* 0x00001008ff107984 */ /* 0x000e680008000c00 */
[----:B------:R-:W2:Y:S01]  /*1600*/  LDS.64 R36, [UR8+0x20] ;  /* 0x00002008ff247984 */ /* 0x000ea20008000a00 */
[----:B0-----:R-:W-:-:S04]  /*1610*/  FADD R39, R39, R38 ;  /* 0x0000002627277221 */ /* 0x001fc80000000000 */
[----:B-1----:R-:W-:-:S04]  /*1620*/  FADD R16, R39, R16 ;  /* 0x0000001027107221 */ /* 0x002fc80000000000 */
[----:B------:R-:W-:-:S04]  /*1630*/  FADD R17, R16, R17 ;  /* 0x0000001110117221 */ /* 0x000fc80000000000 */
[----:B------:R-:W-:-:S04]  /*1640*/  FADD R18, R17, R18 ;  /* 0x0000001211127221 */ /* 0x000fc80000000000 */
[----:B------:R-:W-:-:S04]  /*1650*/  FADD R19, R18, R19 ;  /* 0x0000001312137221 */ /* 0x000fc80000000000 */
[----:B--2---:R-:W-:-:S04]  /*1660*/  FADD R36, R19, R36 ;  /* 0x0000002413247221 */ /* 0x004fc80000000000 */
[----:B------:R-:W-:-:S07]  /*1670*/  FADD R39, R36, R37 ;  /* 0x0000002524277221 */ /* 0x000fce0000000000 */
.L_x_8:
[----:B------:R-:W-:Y:S05]  /*1680*/  BSYNC.RECONVERGENT B0 ;  /* 0x0000000000007941 */ /* 0x000fea0003800200 */
.L_x_7:
[----:B------:R-:W-:Y:S02]  /*1690*/  VIADD R21, R21, 0x100 ;  /* 0x0000010015157836 */ /* 0x000fe40000000000 */
[----:B------:R-:W-:Y:S01]  /*16a0*/  FADD R28, R39, R28 ;  /* 0x0000001c271c7221 */ /* 0x000fe20000000000 */
[----:B------:R-:W-:Y:S06]  /*16b0*/  BRA.U UP0, `(.L_x_9) ;  /* 0xfffffff900347547 */ /* 0x000fec000b83ffff */
.L_x_6:
[----:B------:R-:W3:Y:S01]  /*16c0*/  @!P1 S2R R17, SR_CgaCtaId ;  /* 0x0000000000119919 */ /* 0x000ee20000008800 */
[----:B------:R-:W-:Y:S01]  /*16d0*/  ISETP.GE.AND P0, PT, R15, UR7, PT ;  /* 0x000000070f007c0c */ /* 0x000fe2000bf06270 */
[----:B------:R-:W4:Y:S01]  /*16e0*/  LDCU UR9, c[0x0][0x3b4] ;  /* 0x00007680ff0977ac */ /* 0x000f220008000800 */
[----:B------:R-:W-:Y:S01]  /*16f0*/  @!P1 MOV R16, 0x400 ;  /* 0x0000040000109802 */ /* 0x000fe20000000f00 */
[----:B------:R-:W-:Y:S03]  /*1700*/  BSSY.RECONVERGENT B0, `(.L_x_10) ;  /* 0x0000149000007945 */ /* 0x000fe60003800200 */
[----:B---3--:R-:W-:-:S05]  /*1710*/  @!P1 LEA R17, R17, R16, 0x18 ;  /* 0x0000001011119211 */ /* 0x008fca00078ec0ff */
[----:B------:R3:W-:Y:S01]  /*1720*/  @!P1 STS [R17], R28 ;  /* 0x0000001c11009388 */ /* 0x0007e20000000800 */
[----:B------:R-:W-:Y:S06]  /*1730*/  BAR.SYNC.DEFER_BLOCKING 0x0 ;  /* 0x0000000000007b1d */ /* 0x000fec0000010000 */
[----:B----4-:R-:W-:Y:S05]  /*1740*/  @P0 BRA `(.L_x_11) ;  /* 0x0000001400100947 */ /* 0x010fea0003800000 */
[----:B---3--:R-:W0:Y:S08]  /*1750*/  LDC.64 R16, c[0x0][0x3a0] ;  /* 0x0000e800ff107b82 */ /* 0x008e300000000a00 */
[----:B------:R-:W3:Y:S01]  /*1760*/  LDC.64 R18, c[0x0][0x398] ;  /* 0x0000e600ff127b82 */ /* 0x000ee20000000a00 */
[----:B0-----:R-:W-:-:S06]  /*1770*/  IMAD.WIDE.U32 R38, R13, 0x4, R16 ;  /* 0x000000040d267825 */ /* 0x001fcc00078e0010 */
[----:B------:R0:W5:Y:S01]  /*1780*/  LDG.E.CONSTANT R38, desc[UR12][R38.64] ;  /* 0x0000000c26267981 */ /* 0x000162000c1e9900 */
[----:B---3--:R-:W-:-:S05]  /*1790*/  IMAD.WIDE.U32 R18, R13, 0x4, R18 ;  /* 0x000000040d127825 */ /* 0x008fca00078e0012 */
[----:B-1----:R0:W5:Y:S01]  /*17a0*/  LDG.E.CONSTANT R21, desc[UR12][R18.64] ;  /* 0x0000000c12157981 */ /* 0x002162000c1e9900 */
[----:B------:R-:W1:Y:S01]  /*17b0*/  S2UR UR8, SR_CgaCtaId ;  /* 0x00000000000879c3 */ /* 0x000e620000008800 */
[----:B------:R-:W-:Y:S02]  /*17c0*/  UMOV UR4, 0x400 ;  /* 0x0000040000047882 */ /* 0x000fe40000000000 */
[----:B-1----:R-:W-:-:S09]  /*17d0*/  ULEA UR4, UR8, UR4, 0x18 ;  /* 0x0000000408047291 */ /* 0x002fd2000f8ec0ff */
[----:B------:R-:W1:Y:S01]  /*17e0*/  LDS R16, [UR4] ;  /* 0x00000004ff107984 */ /* 0x000e620008000800 */
[----:B------:R-:W-:Y:S01]  /*17f0*/  ISETP.NE.AND P0, PT, R0, 0x3, PT ;  /* 0x000000030000780c */ /* 0x000fe20003f05270 */
[----:B------:R-:W-:Y:S01]  /*1800*/  BSSY.RECONVERGENT B1, `(.L_x_12) ;  /* 0x0000086000017945 */ /* 0x000fe20003800200 */
[----:B------:R-:W-:Y:S01]  /*1810*/  MOV R46, R15 ;  /* 0x0000000f002e7202 */ /* 0x000fe20000000f00 */
[----:B-1----:R-:W-:-:S10]  /*1820*/  FMUL R17, R9, R16 ;  /* 0x0000001009117220 */ /* 0x002fd40000400000 */
[----:B0-----:R-:W-:Y:S05]  /*1830*/  @!P0 BRA `(.L_x_13) ;  /* 0x0000000800088947 */ /* 0x001fea0003800000 */
[----:B------:R-:W0:Y:S01]  /*1840*/  LDC.64 R50, c[0x0][0x388] ;  /* 0x0000e200ff327b82 */ /* 0x000e220000000a00 */
[----:B------:R-:W-:Y:S01]  /*1850*/  IMAD R16, R13, UR7, R15 ;  /* 0x000000070d107c24 */ /* 0x000fe2000f8e020f */
[----:B------:R-:W3:Y:S06]  /*1860*/  LDG.E.CONSTANT R34, desc[UR12][R24.64] ;  /* 0x0000000c18227981 */ /* 0x000eec000c1e9900 */
[----:B------:R-:W1:Y:S01]  /*1870*/  LDC.64 R52, c[0x0][0x380] ;  /* 0x0000e000ff347b82 */ /* 0x000e620000000a00 */
[----:B0-----:R-:W-:-:S05]  /*1880*/  IMAD.WIDE R50, R16, 0x4, R50 ;  /* 0x0000000410327825 */ /* 0x001fca00078e0232 */
[----:B------:R-:W4:Y:S01]  /*1890*/  LDG.E.CONSTANT R28, desc[UR12][R50.64] ;  /* 0x0000000c321c7981 */ /* 0x000f22000c1e9900 */
[----:B-1----:R-:W-:-:S05]  /*18a0*/  IMAD.WIDE R52, R16, 0x4, R52 ;  /* 0x0000000410347825 */ /* 0x002fca00078e0234 */
[----:B------:R-:W3:Y:S01]  /*18b0*/  LDG.E.CONSTANT R35, desc[UR12][R52.64] ;  /* 0x0000000c34237981 */ /* 0x000ee2000c1e9900 */
[----:B------:R-:W0:Y:S01]  /*18c0*/  MUFU.RCP64H R31, R27 ;  /* 0x0000001b001f7308 */ /* 0x000e220000001800 */
[----:B------:R-:W-:-:S06]  /*18d0*/  IMAD.MOV.U32 R30, RZ, RZ, 0x1 ;  /* 0x00000001ff1e7424 */ /* 0x000fcc00078e00ff */
[----:B0-----:R-:W-:-:S08]  /*18e0*/  DFMA R18, -R26, R30, 1 ;  /* 0x3ff000001a12742b */ /* 0x001fd0000000011e */
[----:B------:R-:W-:-:S08]  /*18f0*/  DFMA R18, R18, R18, R18 ;  /* 0x000000121212722b */ /* 0x000fd00000000012 */
[----:B------:R-:W-:-:S08]  /*1900*/  DFMA R30, R30, R18, R30 ;  /* 0x000000121e1e722b */ /* 0x000fd0000000001e */
[----:B------:R-:W-:-:S08]  /*1910*/  DFMA R18, -R26, R30, 1 ;  /* 0x3ff000001a12742b */ /* 0x000fd0000000011e */
[----:B------:R-:W-:Y:S01]  /*1920*/  DFMA R18, R30, R18, R30 ;  /* 0x000000121e12722b */ /* 0x000fe2000000001e */
[----:B------:R-:W-:Y:S01]  /*1930*/  BSSY.RECONVERGENT B2, `(.L_x_14) ;  /* 0x0000012000027945 */ /* 0x000fe20003800200 */
[----:B----45:R-:W-:-:S04]  /*1940*/  FADD R36, -R21, R28 ;  /* 0x0000001c15247221 */ /* 0x030fc80000000100 */
[----:B------:R-:W0:Y:S02]  /*1950*/  F2F.F64.F32 R28, R36 ;  /* 0x00000024001c7310 */ /* 0x000e240000201800 */
[----:B0-----:R-:W-:-:S08]  /*1960*/  DADD R28, R28, R28 ;  /* 0x000000001c1c7229 */ /* 0x001fd0000000001c */
[----:B------:R-:W-:-:S08]  /*1970*/  DMUL R32, R18, R28 ;  /* 0x0000001c12207228 */ /* 0x000fd00000000000 */
[----:B------:R-:W-:-:S08]  /*1980*/  DFMA R30, -R26, R32, R28 ;  /* 0x000000201a1e722b */ /* 0x000fd0000000011c */
[----:B------:R-:W-:Y:S01]  /*1990*/  DFMA R30, R18, R30, R32 ;  /* 0x0000001e121e722b */ /* 0x000fe20000000020 */
[----:B------:R-:W-:-:S09]  /*19a0*/  FSETP.GEU.AND P1, PT, |R29|, 6.5827683646048100446e-37, PT ;  /* 0x036000001d00780b */ /* 0x000fd20003f2e200 */
[----:B------:R-:W-:-:S05]  /*19b0*/  FFMA R18, RZ, R27, R31 ;  /* 0x0000001bff127223 */ /* 0x000fca000000001f */
[----:B------:R-:W-:Y:S01]  /*19c0*/  FSETP.GT.AND P0, PT, |R18|, 1.469367938527859385e-39, PT ;  /* 0x001000001200780b */ /* 0x000fe20003f04200 */
[----:B---3--:R-:W-:-:S12]  /*19d0*/  FMUL R19, R35, R34 ;  /* 0x0000002223137220 */ /* 0x008fd80000400000 */
[----:B------:R-:W-:Y:S05]  /*19e0*/  @P0 BRA P1, `(.L_x_15) ;  /* 0x0000000000180947 */ /* 0x000fea0000800000 */
[----:B------:R-:W-:Y:S01]  /*19f0*/  MOV R32, R26 ;  /* 0x0000001a00207202 */ /* 0x000fe20000000f00 */
[----:B------:R-:W-:Y:S01]  /*1a00*/  IMAD.MOV.U32 R33, RZ, RZ, R27 ;  /* 0x000000ffff217224 */ /* 0x000fe200078e001b */
[----:B------:R-:W-:-:S07]  /*1a10*/  MOV R40, 0x1a30 ;  /* 0x00001a3000287802 */ /* 0x000fce0000000f00 */
[----:B--2---:R-:W-:Y:S05]  /*1a20*/  CALL.REL.NOINC `($__internal_1_$__cuda_sm20_div_rn_f64_full) ;  /* 0x0000001400187944 */ /* 0x004fea0003c00000 */
[----:B------:R-:W-:Y:S01]  /*1a30*/  MOV R30, R28 ;  /* 0x0000001c001e7202 */ /* 0x000fe20000000f00 */
[----:B------:R-:W-:-:S07]  /*1a40*/  IMAD.MOV.U32 R31, RZ, RZ, R29 ;  /* 0x000000ffff1f7224 */ /* 0x000fce00078e001d */
.L_x_15:
[----:B------:R-:W-:Y:S05]  /*1a50*/  BSYNC.RECONVERGENT B2 ;  /* 0x0000000000027941 */ /* 0x000fea0003800200 */
.L_x_14:
[----:B------:R-:W0:Y:S01]  /*1a60*/  LDC.64 R54, c[0x0][0x3a8] ;  /* 0x0000ea00ff367b82 */ /* 0x000e220000000a00 */
[----:B------:R-:W2:Y:S01]  /*1a70*/  F2F.F32.F64 R31, R30 ;  /* 0x0000001e001f7310 */ /* 0x000ea20000301000 */
[----:B------:R-:W-:Y:S02]  /*1a80*/  ISETP.NE.AND P0, PT, R0, RZ, PT ;  /* 0x000000ff0000720c */ /* 0x000fe40003f05270 */
[----:B------:R-:W-:Y:S01]  /*1a90*/  MOV R46, R11 ;  /* 0x0000000b002e7202 */ /* 0x000fe20000000f00 */
[----:B--2---:R-:W-:-:S04]  /*1aa0*/  FMUL R29, R20, R31 ;  /* 0x0000001f141d7220 */ /* 0x004fc80000400000 */
[----:B------:R-:W-:Y:S01]  /*1ab0*/  FFMA R18, R38, R19, R29 ;  /* 0x0000001326127223 */ /* 0x000fe2000000001d */
[----:B0-----:R-:W-:-:S04]  /*1ac0*/  IMAD.WIDE R54, R16, 0x4, R54 ;  /* 0x0000000410367825 */ /* 0x001fc800078e0236 */
[----:B------:R-:W-:-:S05]  /*1ad0*/  FADD R19, R17, R18 ;  /* 0x0000001211137221 */ /* 0x000fca0000000000 */
[----:B------:R0:W-:Y:S01]  /*1ae0*/  STG.E desc[UR12][R54.64], R19 ;  /* 0x0000001336007986 */ /* 0x0001e2000c10190c */
[----:B------:R-:W-:Y:S05]  /*1af0*/  @!P0 BRA `(.L_x_13) ;  /* 0x0000000400588947 */ /* 0x000fea0003800000 */
[----:B------:R-:W-:Y:S01]  /*1b00*/  IMAD.SHL.U32 R16, R14, 0x4, RZ ;  /* 0x000000040e107824 */ /* 0x000fe200078e00ff */
[----:B------:R-:W2:Y:S04]  /*1b10*/  LDG.E.CONSTANT R34, desc[UR12][R22.64] ;  /* 0x0000000c16227981 */ /* 0x000ea8000c1e9900 */
[----:B------:R-:W-:-:S04]  /*1b20*/  IADD3 R50, P0, PT, R50, R16, RZ ;  /* 0x0000001032327210 */ /* 0x000fc80007f1e0ff */
[----:B------:R-:W-:-:S05]  /*1b30*/  IADD3.X R51, PT, PT, RZ, R51, RZ, P0, !PT ;  /* 0x00000033ff337210 */ /* 0x000fca00007fe4ff */
[----:B------:R-:W3:Y:S01]  /*1b40*/  LDG.E.CONSTANT R28, desc[UR12][R50.64] ;  /* 0x0000000c321c7981 */ /* 0x000ee2000c1e9900 */
[----:B------:R-:W-:-:S05]  /*1b50*/  IADD3 R56, P0, PT, R52, R16, RZ ;  /* 0x0000001034387210 */ /* 0x000fca0007f1e0ff */
[----:B------:R-:W-:-:S05]  /*1b60*/  IMAD.X R57, RZ, RZ, R53, P0 ;  /* 0x000000ffff397224 */ /* 0x000fca00000e0635 */
[----:B------:R-:W2:Y:S01]  /*1b70*/  LDG.E.CONSTANT R35, desc[UR12][R56.64] ;  /* 0x0000000c38237981 */ /* 0x000ea2000c1e9900 */
[----:B0-----:R-:W0:Y:S01]  /*1b80*/  MUFU.RCP64H R19, R27 ;  /* 0x0000001b00137308 */ /* 0x001e220000001800 */
[----:B------:R-:W-:-:S06]  /*1b90*/  HFMA2 R18, -RZ, RZ, 0, 5.9604644775390625e-08 ;  /* 0x00000001ff127431 */ /* 0x000fcc00000001ff */
[----:B0-----:R-:W-:-:S08]  /*1ba0*/  DFMA R30, -R26, R18, 1 ;  /* 0x3ff000001a1e742b */ /* 0x001fd00000000112 */
[----:B------:R-:W-:-:S08]  /*1bb0*/  DFMA R30, R30, R30, R30 ;  /* 0x0000001e1e1e722b */ /* 0x000fd0000000001e */
[----:B------:R-:W-:-:S08]  /*1bc0*/  DFMA R30, R18, R30, R18 ;  /* 0x0000001e121e722b */ /* 0x000fd00000000012 */
[----:B------:R-:W-:-:S08]  /*1bd0*/  DFMA R18, -R26, R30, 1 ;  /* 0x3ff000001a12742b */ /* 0x000fd0000000011e */
[----:B------:R-:W-:Y:S01]  /*1be0*/  DFMA R18, R30, R18, R30 ;  /* 0x000000121e12722b */ /* 0x000fe2000000001e */
[----:B------:R-:W-:Y:S01]  /*1bf0*/  BSSY.RECONVERGENT B2, `(.L_x_16) ;  /* 0x0000012000027945 */ /* 0x000fe20003800200 */
[----:B---3--:R-:W-:-:S04]  /*1c00*/  FADD R36, -R21, R28 ;  /* 0x0000001c15247221 */ /* 0x008fc80000000100 */
        /* <DEDUP_REMOVED lines=8> */
[----:B--2---:R-:W-:-:S12]  /*1c90*/  FMUL R19, R35, R34 ;  /* 0x0000002223137220 */ /* 0x004fd80000400000 */
[----:B------:R-:W-:Y:S05]  /*1ca0*/  @P0 BRA P1, `(.L_x_17) ;  /* 0x0000000000180947 */ /* 0x000fea0000800000 */
[----:B------:R-:W-:Y:S01]  /*1cb0*/  IMAD.MOV.U32 R32, RZ, RZ, R26 ;  /* 0x000000ffff207224 */ /* 0x000fe200078e001a */
[----:B------:R-:W-:Y:S02]  /*1cc0*/  MOV R33, R27 ;  /* 0x0000001b00217202 */ /* 0x000fe40000000f00 */
[----:B------:R-:W-:-:S07]  /*1cd0*/  MOV R40, 0x1cf0 ;  /* 0x00001cf000287802 */ /* 0x000fce0000000f00 */
[----:B------:R-:W-:Y:S05]  /*1ce0*/  CALL.REL.NOINC `($__internal_1_$__cuda_sm20_div_rn_f64_full) ;  /* 0x0000001000687944 */ /* 0x000fea0003c00000 */
[----:B------:R-:W-:Y:S01]  /*1cf0*/  IMAD.MOV.U32 R30, RZ, RZ, R28 ;  /* 0x000000ffff1e7224 */ /* 0x000fe200078e001c */
[----:B------:R-:W-:-:S07]  /*1d00*/  MOV R31, R29 ;  /* 0x0000001d001f7202 */ /* 0x000fce0000000f00 */
.L_x_17:
[----:B------:R-:W-:Y:S05]  /*1d10*/  BSYNC.RECONVERGENT B2 ;  /* 0x0000000000027941 */ /* 0x000fea0003800200 */
.L_x_16:
[----:B------:R-:W0:Y:S01]  /*1d20*/  F2F.F32.F64 R31, R30 ;  /* 0x0000001e001f7310 */ /* 0x000e220000301000 */
[----:B------:R-:W-:Y:S02]  /*1d30*/  IADD3 R52, P0, PT, R54, R16, RZ ;  /* 0x0000001036347210 */ /* 0x000fe40007f1e0ff */
[----:B------:R-:W-:-:S03]  /*1d40*/  MOV R46, R4 ;  /* 0x00000004002e7202 */ /* 0x000fc60000000f00 */
[----:B------:R-:W-:Y:S01]  /*1d50*/  IMAD.X R53, RZ, RZ, R55, P0 ;  /* 0x000000ffff357224 */ /* 0x000fe200000e0637 */
[----:B------:R-:W-:Y:S01]  /*1d60*/  ISETP.NE.AND P0, PT, R0, 0x1, PT ;  /* 0x000000010000780c */ /* 0x000fe20003f05270 */
[----:B0-----:R-:W-:-:S04]  /*1d70*/  FMUL R29, R20, R31 ;  /* 0x0000001f141d7220 */ /* 0x001fc80000400000 */
[----:B------:R-:W-:-:S04]  /*1d80*/  FFMA R18, R38, R19, R29 ;  /* 0x0000001326127223 */ /* 0x000fc8000000001d */
[----:B------:R-:W-:-:S05]  /*1d90*/  FADD R19, R17, R18 ;  /* 0x0000001211137221 */ /* 0x000fca0000000000 */
[----:B------:R1:W-:Y:S01]  /*1da0*/  STG.E desc[UR12][R52.64], R19 ;  /* 0x0000001334007986 */ /* 0x0003e2000c10190c */
[----:B------:R-:W-:Y:S05]  /*1db0*/  @!P0 BRA `(.L_x_13) ;  /* 0x0000000000a88947 */ /* 0x000fea0003800000 */
[----:B------:R-:W-:-:S05]  /*1dc0*/  IADD3 R28, P0, PT, R16, R50, RZ ;  /* 0x00000032101c7210 */ /* 0x000fca0007f1e0ff */
[----:B------:R-:W-:-:S05]  /*1dd0*/  IMAD.X R29, RZ, RZ, R51, P0 ;  /* 0x000000ffff1d7224 */ /* 0x000fca00000e0633 */
[----:B------:R-:W2:Y:S01]  /*1de0*/  LDG.E.CONSTANT R28, desc[UR12][R28.64] ;  /* 0x0000000c1c1c7981 */ /* 0x000ea2000c1e9900 */
[----:B------:R-:W-:Y:S01]  /*1df0*/  IADD3 R32, P0, PT, R16, R56, RZ ;  /* 0x0000003810207210 */ /* 0x000fe20007f1e0ff */
[----:B------:R-:W-:-:S03]  /*1e00*/  IMAD.WIDE R34, R14, 0x4, R22 ;  /* 0x000000040e227825 */ /* 0x000fc600078e0216 */
[----:B------:R-:W-:-:S03]  /*1e10*/  IADD3.X R33, PT, PT, RZ, R57, RZ, P0, !PT ;  /* 0x00000039ff217210 */ /* 0x000fc600007fe4ff */
[----:B------:R-:W3:Y:S04]  /*1e20*/  LDG.E.CONSTANT R34, desc[UR12][R34.64] ;  /* 0x0000000c22227981 */ /* 0x000ee8000c1e9900 */
[----:B------:R0:W3:Y:S01]  /*1e30*/  LDG.E.CONSTANT R37, desc[UR12][R32.64] ;  /* 0x0000000c20257981 */ /* 0x0000e2000c1e9900 */
[----:B------:R-:W1:Y:S01]  /*1e40*/  MUFU.RCP64H R31, R27 ;  /* 0x0000001b001f7308 */ /* 0x000e620000001800 */
[----:B------:R-:W-:Y:S01]  /*1e50*/  IMAD.MOV.U32 R30, RZ, RZ, 0x1 ;  /* 0x00000001ff1e7424 */ /* 0x000fe200078e00ff */
[----:B------:R-:W-:Y:S01]  /*1e60*/  BSSY.RECONVERGENT B2, `(.L_x_18) ;  /* 0x0000018000027945 */ /* 0x000fe20003800200 */
[----:B------:R-:W-:-:S04]  /*1e70*/  IADD3 R46, PT, PT, R4, R14, RZ ;  /* 0x0000000e042e7210 */ /* 0x000fc80007ffe0ff */
[----:B-1----:R-:W-:-:S08]  /*1e80*/  DFMA R18, -R26, R30, 1 ;  /* 0x3ff000001a12742b */ /* 0x002fd0000000011e */
[----:B------:R-:W-:-:S08]  /*1e90*/  DFMA R18, R18, R18, R18 ;  /* 0x000000121212722b */ /* 0x000fd00000000012 */
[----:B------:R-:W-:-:S08]  /*1ea0*/  DFMA R30, R30, R18, R30 ;  /* 0x000000121e1e722b */ /* 0x000fd0000000001e */
[----:B------:R-:W-:-:S08]  /*1eb0*/  DFMA R18, -R26, R30, 1 ;  /* 0x3ff000001a12742b */ /* 0x000fd0000000011e */
[----:B------:R-:W-:Y:S01]  /*1ec0*/  DFMA R30, R30, R18, R30 ;  /* 0x000000121e1e722b */ /* 0x000fe2000000001e */
[----:B--2---:R-:W-:-:S04]  /*1ed0*/  FADD R36, -R21, R28 ;  /* 0x0000001c15247221 */ /* 0x004fc80000000100 */
[----:B------:R-:W1:Y:S02]  /*1ee0*/  F2F.F64.F32 R28, R36 ;  /* 0x00000024001c7310 */ /* 0x000e640000201800 */
[----:B-1----:R-:W-:-:S08]  /*1ef0*/  DADD R28, R28, R28 ;  /* 0x000000001c1c7229 */ /* 0x002fd0000000001c */
[----:B0-----:R-:W-:Y:S02]  /*1f00*/  DMUL R32, R30, R28 ;  /* 0x0000001c1e207228 */ /* 0x001fe40000000000 */
[----:B------:R-:W-:-:S06]  /*1f10*/  FSETP.GEU.AND P1, PT, |R29|, 6.5827683646048100446e-37, PT ;  /* 0x036000001d00780b */ /* 0x000fcc0003f2e200 */
[----:B------:R-:W-:-:S08]  /*1f20*/  DFMA R18, -R26, R32, R28 ;  /* 0x000000201a12722b */ /* 0x000fd0000000011c */
[----:B------:R-:W-:Y:S01]  /*1f30*/  DFMA R30, R30, R18, R32 ;  /* 0x000000121e1e722b */ /* 0x000fe20000000020 */
[----:B---3--:R-:W-:-:S09]  /*1f40*/  FMUL R19, R37, R34 ;  /* 0x0000002225137220 */ /* 0x008fd20000400000 */
[----:B------:R-:W-:-:S05]  /*1f50*/  FFMA R18, RZ, R27, R31 ;  /* 0x0000001bff127223 */ /* 0x000fca000000001f */
[----:B------:R-:W-:-:S13]  /*1f60*/  FSETP.GT.AND P0, PT, |R18|, 1.469367938527859385e-39, PT ;  /* 0x001000001200780b */ /* 0x000fda0003f04200 */
[----:B------:R-:W-:Y:S05]  /*1f70*/  @P0 BRA P1, `(.L_x_19) ;  /* 0x0000000000180947 */ /* 0x000fea0000800000 */
[----:B------:R-:W-:Y:S01]  /*1f80*/  IMAD.MOV.U32 R32, RZ, RZ, R26 ;  /* 0x000000ffff207224 */ /* 0x000fe200078e001a */
[----:B------:R-:W-:Y:S02]  /*1f90*/  MOV R33, R27 ;  /* 0x0000001b00217202 */ /* 0x000fe40000000f00 */
[----:B------:R-:W-:-:S07]  /*1fa0*/  MOV R40, 0x1fc0 ;  /* 0x00001fc000287802 */ /* 0x000fce0000000f00 */
[----:B------:R-:W-:Y:S05]  /*1fb0*/  CALL.REL.NOINC `($__internal_1_$__cuda_sm20_div_rn_f64_full) ;  /* 0x0000000c00b47944 */ /* 0x000fea0003c00000 */
[----:B------:R-:W-:Y:S01]  /*1fc0*/  IMAD.MOV.U32 R30, RZ, RZ, R28 ;  /* 0x000000ffff1e7224 */ /* 0x000fe200078e001c */
[----:B------:R-:W-:-:S07]  /*1fd0*/  MOV R31, R29 ;  /* 0x0000001d001f7202 */ /* 0x000fce0000000f00 */
.L_x_19:
[----:B------:R-:W-:Y:S05]  /*1fe0*/  BSYNC.RECONVERGENT B2 ;  /* 0x0000000000027941 */ /* 0x000fea0003800200 */
.L_x_18:
[----:B------:R-:W0:Y:S01]  /*1ff0*/  F2F.F32.F64 R31, R30 ;  /* 0x0000001e001f7310 */ /* 0x000e220000301000 */
[----:B------:R-:W-:Y:S01]  /*2000*/  IADD3 R18, P0, PT, R16, R52, RZ ;  /* 0x0000003410127210 */ /* 0x000fe20007f1e0ff */
[----:B0-----:R-:W-:-:S04]  /*2010*/  FMUL R29, R20, R31 ;  /* 0x0000001f141d7220 */ /* 0x001fc80000400000 */
[----:B------:R-:W-:Y:S01]  /*2020*/  FFMA R16, R38, R19, R29 ;  /* 0x0000001326107223 */ /* 0x000fe2000000001d */
[----:B------:R-:W-:-:S03]  /*2030*/  IMAD.X R19, RZ, RZ, R53, P0 ;  /* 0x000000ffff137224 */ /* 0x000fc600000e0635 */
[----:B------:R-:W-:-:S05]  /*2040*/  FADD R29, R17, R16 ;  /* 0x00000010111d7221 */ /* 0x000fca0000000000 */
[----:B------:R3:W-:Y:S02]  /*2050*/  STG.E desc[UR12][R18.64], R29 ;  /* 0x0000001d12007986 */ /* 0x0007e4000c10190c */
.L_x_13:
[----:B------:R-:W-:Y:S05]  /*2060*/  BSYNC.RECONVERGENT B1 ;  /* 0x0000000000017941 */ /* 0x000fea0003800200 */
.L_x_12:
[----:B------:R-:W-:-:S13]  /*2070*/  ISETP.GE.U32.AND P0, PT, R7, 0x3, PT ;  /* 0x000000030700780c */ /* 0x000fda0003f06070 */
[----:B------:R-:W-:Y:S05]  /*2080*/  @!P0 BRA `(.L_x_11) ;  /* 0x0000000800c08947 */ /* 0x000fea0003800000 */
.L_x_28:
[----:B01-34-:R-:W0:Y:S01]  /*2090*/  LDC.64 R18, c[0x0][0x388] ;  /* 0x0000e200ff127b82 */ /* 0x01be220000000a00 */
[----:B------:R-:W-:-:S07]  /*20a0*/  IMAD R43, R13, UR9, R46 ;  /* 0x000000090d2b7c24 */ /* 0x000fce000f8e022e */
[----:B------:R-:W1:Y:S08]  /*20b0*/  LDC.64 R34, c[0x0][0x390] ;  /* 0x0000e400ff227b82 */ /* 0x000e700000000a00 */
[----:B------:R-:W3:Y:S01]  /*20c0*/  LDC.64 R50, c[0x0][0x380] ;  /* 0x0000e000ff327b82 */ /* 0x000ee20000000a00 */
[----:B0-----:R-:W-:-:S05]  /*20d0*/  IMAD.WIDE R18, R43, 0x4, R18 ;  /* 0x000000042b127825 */ /* 0x001fca00078e0212 */
[----:B------:R-:W4:Y:S01]  /*20e0*/  LDG.E.CONSTANT R30, desc[UR12][R18.64] ;  /* 0x0000000c121e7981 */ /* 0x000f22000c1e9900 */
[----:B-1----:R-:W-:-:S05]  /*20f0*/  IMAD.WIDE.U32 R34, R46, 0x4, R34 ;  /* 0x000000042e227825 */ /* 0x002fca00078e0022 */
[----:B------:R0:W2:Y:S01]  /*2100*/  LDG.E.CONSTANT R45, desc[UR12][R34.64] ;  /* 0x0000000c222d7981 */ /* 0x0000a2000c1e9900 */
[----:B---3--:R-:W-:-:S05]  /*2110*/  IMAD.WIDE R50, R43, 0x4, R50 ;  /* 0x000000042b327825 */ /* 0x008fca00078e0232 */
[----:B------:R-:W2:Y:S01]  /*2120*/  LDG.E.CONSTANT R16, desc[UR12][R50.64] ;  /* 0x0000000c32107981 */ /* 0x000ea2000c1e9900 */
[----:B------:R-:W1:Y:S01]  /*2130*/  MUFU.RCP64H R29, R27 ;  /* 0x0000001b001d7308 */ /* 0x000e620000001800 */
[----:B------:R-:W-:-:S06]  /*2140*/  HFMA2 R28, -RZ, RZ, 0, 5.9604644775390625e-08 ;  /* 0x00000001ff1c7431 */ /* 0x000fcc00000001ff */
[----:B-1----:R-:W-:-:S08]  /*2150*/  DFMA R32, -R26, R28, 1 ;  /* 0x3ff000001a20742b */ /* 0x002fd0000000011c */
[----:B------:R-:W-:-:S08]  /*2160*/  DFMA R32, R32, R32, R32 ;  /* 0x000000202020722b */ /* 0x000fd00000000020 */
[----:B------:R-:W-:-:S08]  /*2170*/  DFMA R32, R28, R32, R28 ;  /* 0x000000201c20722b */ /* 0x000fd0000000001c */
[----:B------:R-:W-:-:S08]  /*2180*/  DFMA R28, -R26, R32, 1 ;  /* 0x3ff000001a1c742b */ /* 0x000fd00000000120 */
[----:B------:R-:W-:Y:S01]  /*2190*/  DFMA R28, R32, R28, R32 ;  /* 0x0000001c201c722b */ /* 0x000fe20000000020 */
[----:B------:R-:W-:Y:S01]  /*21a0*/  BSSY.RECONVERGENT B1, `(.L_x_20) ;  /* 0x0000012000017945 */ /* 0x000fe20003800200 */
[----:B----45:R-:W-:-:S04]  /*21b0*/  FADD R36, -R21, R30 ;  /* 0x0000001e15247221 */ /* 0x030fc80000000100 */
[----:B------:R-:W1:Y:S02]  /*21c0*/  F2F.F64.F32 R30, R36 ;  /* 0x00000024001e7310 */ /* 0x000e640000201800 */
[----:B-1----:R-:W-:-:S08]  /*21d0*/  DADD R30, R30, R30 ;  /* 0x000000001e1e7229 */ /* 0x002fd0000000001e */
[----:B0-----:R-:W-:-:S08]  /*21e0*/  DMUL R34, R28, R30 ;  /* 0x0000001e1c227228 */ /* 0x001fd00000000000 */
        /* <DEDUP_REMOVED lines=8> */
[----:B------:R-:W-:Y:S01]  /*2270*/  MOV R29, R31 ;  /* 0x0000001f001d7202 */ /* 0x000fe20000000f00 */
[----:B------:R-:W-:Y:S01]  /*2280*/  IMAD.MOV.U32 R32, RZ, RZ, R26 ;  /* 0x000000ffff207224 */ /* 0x000fe200078e001a */
[----:B------:R-:W-:Y:S02]  /*2290*/  MOV R33, R27 ;  /* 0x0000001b00217202 */ /* 0x000fe40000000f00 */
[----:B------:R-:W-:-:S07]  /*22a0*/  MOV R40, 0x22c0 ;  /* 0x000022c000287802 */ /* 0x000fce0000000f00 */
[----:B------:R-:W-:Y:S05]  /*22b0*/  CALL.REL.NOINC `($__internal_1_$__cuda_sm20_div_rn_f64_full) ;  /* 0x0000000800f47944 */ /* 0x000fea0003c00000 */
.L_x_21:
[----:B------:R-:W-:Y:S05]  /*22c0*/  BSYNC.RECONVERGENT B1 ;  /* 0x0000000000017941 */ /* 0x000fea0003800200 */
.L_x_20:
[----:B------:R-:W-:Y:S01]  /*22d0*/  IMAD.SHL.U32 R16, R14, 0x4, RZ ;  /* 0x000000040e107824 */ /* 0x000fe200078e00ff */
[----:B------:R-:W0:Y:S04]  /*22e0*/  LDC.64 R30, c[0x0][0x390] ;  /* 0x0000e400ff1e7b82 */ /* 0x000e280000000a00 */
[----:B------:R-:W-:-:S04]  /*22f0*/  IADD3 R18, P0, PT, R16, R18, RZ ;  /* 0x0000001210127210 */ /* 0x000fc80007f1e0ff */
[----:B------:R-:W-:Y:S01]  /*2300*/  IADD3.X R19, PT, PT, RZ, R19, RZ, P0, !PT ;  /* 0x00000013ff137210 */ /* 0x000fe200007fe4ff */
[----:B------:R-:W-:Y:S01]  /*2310*/  IMAD.IADD R47, R14, 0x1, R46 ;  /* 0x000000010e2f7824 */ /* 0x000fe200078e022e */
[----:B------:R-:W1:Y:S03]  /*2320*/  LDC.64 R52, c[0x0][0x3a8] ;  /* 0x0000ea00ff347b82 */ /* 0x000e660000000a00 */
[----:B------:R-:W2:Y:S01]  /*2330*/  LDG.E.CONSTANT R32, desc[UR12][R18.64] ;  /* 0x0000000c12207981 */ /* 0x000ea2000c1e9900 */
[----:B------:R-:W-:-:S04]  /*2340*/  IADD3 R50, P0, PT, R16, R50, RZ ;  /* 0x0000003210327210 */ /* 0x000fc80007f1e0ff */
[----:B------:R-:W-:-:S05]  /*2350*/  IADD3.X R51, PT, PT, RZ, R51, RZ, P0, !PT ;  /* 0x00000033ff337210 */ /* 0x000fca00007fe4ff */
[----:B------:R-:W3:Y:S01]  /*2360*/  LDG.E.CONSTANT R39, desc[UR12][R50.64] ;  /* 0x0000000c32277981 */ /* 0x000ee2000c1e9900 */
[----:B0-----:R-:W-:-:S06]  /*2370*/  IMAD.WIDE.U32 R40, R47, 0x4, R30 ;  /* 0x000000042f287825 */ /* 0x001fcc00078e001e */
[----:B------:R0:W3:Y:S01]  /*2380*/  LDG.E.CONSTANT R40, desc[UR12][R40.64] ;  /* 0x0000000c28287981 */ /* 0x0000e2000c1e9900 */
[----:B------:R-:W4:Y:S01]  /*2390*/  MUFU.RCP64H R31, R27 ;  /* 0x0000001b001f7308 */ /* 0x000f220000001800 */
[----:B------:R-:W-:-:S06]  /*23a0*/  IMAD.MOV.U32 R30, RZ, RZ, 0x1 ;  /* 0x00000001ff1e7424 */ /* 0x000fcc00078e00ff */
[----:B----4-:R-:W-:-:S08]  /*23b0*/  DFMA R34, -R26, R30, 1 ;  /* 0x3ff000001a22742b */ /* 0x010fd0000000011e */
[----:B------:R-:W-:-:S08]  /*23c0*/  DFMA R34, R34, R34, R34 ;  /* 0x000000222222722b */ /* 0x000fd00000000022 */
[----:B------:R-:W-:Y:S01]  /*23d0*/  DFMA R34, R30, R34, R30 ;  /* 0x000000221e22722b */ /* 0x000fe2000000001e */
[----:B------:R-:W0:Y:S01]  /*23e0*/  F2F.F32.F64 R29, R28 ;  /* 0x0000001c001d7310 */ /* 0x000e220000301000 */
[----:B-1----:R-:W-:-:S04]  /*23f0*/  IMAD.WIDE R52, R43, 0x4, R52 ;  /* 0x000000042b347825 */ /* 0x002fc800078e0234 */
[----:B0-----:R-:W-:-:S04]  /*2400*/  FMUL R41, R20, R29 ;  /* 0x0000001d14297220 */ /* 0x001fc80000400000 */
[----:B------:R-:W-:Y:S01]  /*2410*/  FFMA R42, R38, R45, R41 ;  /* 0x0000002d262a7223 */ /* 0x000fe20000000029 */
[----:B------:R-:W-:Y:S01]  /*2420*/  BSSY.RECONVERGENT B1, `(.L_x_22) ;  /* 0x0000016000017945 */ /* 0x000fe20003800200 */
[----:B--2---:R-:W-:-:S04]  /*2430*/  FADD R44, -R21, R32 ;  /* 0x00000020152c7221 */ /* 0x004fc80000000100 */
[----:B------:R-:W0:Y:S01]  /*2440*/  F2F.F64.F32 R30, R44 ;  /* 0x0000002c001e7310 */ /* 0x000e220000201800 */
[----:B------:R-:W-:-:S08]  /*2450*/  DFMA R32, -R26, R34, 1 ;  /* 0x3ff000001a20742b */ /* 0x000fd00000000122 */
[----:B------:R-:W-:Y:S02]  /*2460*/  DFMA R32, R34, R32, R34 ;  /* 0x000000202220722b */ /* 0x000fe40000000022 */
[----:B0-----:R-:W-:-:S08]  /*2470*/  DADD R30, R30, R30 ;  /* 0x000000001e1e7229 */ /* 0x001fd0000000001e */
[----:B------:R-:W-:-:S08]  /*2480*/  DMUL R36, R32, R30 ;  /* 0x0000001e20247228 */ /* 0x000fd00000000000 */
[----:B------:R-:W-:-:S08]  /*2490*/  DFMA R34, -R26, R36, R30 ;  /* 0x000000241a22722b */ /* 0x000fd0000000011e */
[----:B------:R-:W-:Y:S01]  /*24a0*/  DFMA R28, R32, R34, R36 ;  /* 0x00000022201c722b */ /* 0x000fe20000000024 */
[----:B------:R-:W-:-:S05]  /*24b0*/  FADD R33, R17, R42 ;  /* 0x0000002a11217221 */ /* 0x000fca0000000000 */
[----:B------:R0:W-:Y:S04]  /*24c0*/  STG.E desc[UR12][R52.64], R33 ;  /* 0x0000002134007986 */ /* 0x0001e8000c10190c */
[----:B------:R-:W-:Y:S01]  /*24d0*/  FFMA R32, RZ, R27, R29 ;  /* 0x0000001bff207223 */ /* 0x000fe2000000001d */
[----:B------:R-:W-:-:S04]  /*24e0*/  FSETP.GEU.AND P1, PT, |R31|, 6.5827683646048100446e-37, PT ;  /* 0x036000001f00780b */ /* 0x000fc80003f2e200 */
[----:B------:R-:W-:Y:S01]  /*24f0*/  FSETP.GT.AND P0, PT, |R32|, 1.469367938527859385e-39, PT ;  /* 0x001000002000780b */ /* 0x000fe20003f04200 */
[----:B---3--:R-:W-:-:S12]  /*2500*/  FMUL R43, R39, R40 ;  /* 0x00000028272b7220 */ /* 0x008fd80000400000 */
[----:B0-----:R-:W-:Y:S05]  /*2510*/  @P0 BRA P1, `(.L_x_23) ;  /* 0x0000000000180947 */ /* 0x001fea0000800000 */
[----:B------:R-:W-:Y:S01]  /*2520*/  MOV R28, R30 ;  /* 0x0000001e001c7202 */ /* 0x000fe20000000f00 */
[----:B------:R-:W-:Y:S01]  /*2530*/  IMAD.MOV.U32 R29, RZ, RZ, R31 ;  /* 0x000000ffff1d7224 */ /* 0x000fe200078e001f */
[----:B------:R-:W-:Y:S01]  /*2540*/  MOV R32, R26 ;  /* 0x0000001a00207202 */ /* 0x000fe20000000f00 */
[----:B------:R-:W-:Y:S01]  /*2550*/  IMAD.MOV.U32 R33, RZ, RZ, R27 ;  /* 0x000000ffff217224 */ /* 0x000fe200078e001b */
[----:B------:R-:W-:-:S07]  /*2560*/  MOV R40, 0x2580 ;  /* 0x0000258000287802 */ /* 0x000fce0000000f00 */
[----:B------:R-:W-:Y:S05]  /*2570*/  CALL.REL.NOINC `($__internal_1_$__cuda_sm20_div_rn_f64_full) ;  /* 0x0000000800447944 */ /* 0x000fea0003c00000 */
.L_x_23:
[----:B------:R-:W-:Y:S05]  /*2580*/  BSYNC.RECONVERGENT B1 ;  /* 0x0000000000017941 */ /* 0x000fea0003800200 */
.L_x_22:
[----:B------:R-:W-:-:S04]  /*2590*/  IADD3 R54, P0, PT, R16, R18, RZ ;  /* 0x0000001210367210 */ /* 0x000fc80007f1e0ff */
[----:B------:R-:W-:Y:S02]  /*25a0*/  IADD3.X R55, PT, PT, RZ, R19, RZ, P0, !PT ;  /* 0x00000013ff377210 */ /* 0x000fe400007fe4ff */
[----:B------:R-:W0:Y:S03]  /*25b0*/  LDC.64 R18, c[0x0][0x390] ;  /* 0x0000e400ff127b82 */ /* 0x000e260000000a00 */
[----:B------:R-:W2:Y:S01]  /*25c0*/  LDG.E.CONSTANT R30, desc[UR12][R54.64] ;  /* 0x0000000c361e7981 */ /* 0x000ea2000c1e9900 */
[----:B------:R-:W-:Y:S01]  /*25d0*/  IMAD.IADD R47, R47, 0x1, R14 ;  /* 0x000000012f2f7824 */ /* 0x000fe200078e020e */
[----:B------:R-:W-:-:S04]  /*25e0*/  IADD3 R50, P0, PT, R16, R50, RZ ;  /* 0x0000003210327210 */ /* 0x000fc80007f1e0ff */
[----:B------:R-:W-:-:S05]  /*25f0*/  IADD3.X R51, PT, PT, RZ, R51, RZ, P0, !PT ;  /* 0x00000033ff337210 */ /* 0x000fca00007fe4ff */
[----:B------:R-:W3:Y:S01]  /*2600*/  LDG.E.CONSTANT R36, desc[UR12][R50.64] ;  /* 0x0000000c32247981 */ /* 0x000ee2000c1e9900 */
[----:B0-----:R-:W-:-:S05]  /*2610*/  IMAD.WIDE.U32 R34, R47, 0x4, R18 ;  /* 0x000000042f227825 */ /* 0x001fca00078e0012 */
[----:B------:R0:W3:Y:S01]  /*2620*/  LDG.E.CONSTANT R37, desc[UR12][R34.64] ;  /* 0x0000000c22257981 */ /* 0x0000e2000c1e9900 */
[----:B------:R-:W1:Y:S01]  /*2630*/  MUFU.RCP64H R19, R27 ;  /* 0x0000001b00137308 */ /* 0x000e620000001800 */
[----:B------:R-:W-:-:S06]  /*2640*/  IMAD.MOV.U32 R18, RZ, RZ, 0x1 ;  /* 0x00000001ff127424 */ /* 0x000fcc00078e00ff */
[----:B-1----:R-:W-:-:S08]  /*2650*/  DFMA R32, -R26, R18, 1 ;  /* 0x3ff000001a20742b */ /* 0x002fd00000000112 */
[----:B------:R-:W-:-:S08]  /*2660*/  DFMA R32, R32, R32, R32 ;  /* 0x000000202020722b */ /* 0x000fd00000000020 */
[----:B------:R-:W-:-:S08]  /*2670*/  DFMA R32, R18, R32, R18 ;  /* 0x000000201220722b */ /* 0x000fd00000000012 */
[----:B------:R-:W-:Y:S01]  /*2680*/  DFMA R18, -R26, R32, 1 ;  /* 0x3ff000001a12742b */ /* 0x000fe20000000120 */
[----:B------:R-:W1:Y:S07]  /*2690*/  F2F.F32.F64 R29, R28 ;  /* 0x0000001c001d7310 */ /* 0x000e6e0000301000 */
[----:B------:R-:W-:Y:S01]  /*26a0*/  DFMA R18, R32, R18, R32 ;  /* 0x000000122012722b */ /* 0x000fe20000000020 */
[----:B------:R-:W-:Y:S01]  /*26b0*/  IADD3 R52, P0, PT, R16, R52, RZ ;  /* 0x0000003410347210 */ /* 0x000fe20007f1e0ff */
[----:B-1----:R-:W-:-:S04]  /*26c0*/  FMUL R39, R20, R29 ;  /* 0x0000001d14277220 */ /* 0x002fc80000400000 */
[----:B------:R-:W-:Y:S01]  /*26d0*/  FFMA R40, R38, R43, R39 ;  /* 0x0000002b26287223 */ /* 0x000fe20000000027 */
[----:B------:R-:W-:Y:S01]  /*26e0*/  IADD3.X R53, PT, PT, RZ, R53, RZ, P0, !PT ;  /* 0x00000035ff357210 */ /* 0x000fe200007fe4ff */
[----:B------:R-:W-:Y:S01]  /*26f0*/  BSSY.RECONVERGENT B1, `(.L_x_24) ;  /* 0x0000014000017945 */ /* 0x000fe20003800200 */
[----:B--2---:R-:W-:-:S04]  /*2700*/  FADD R41, -R21, R30 ;  /* 0x0000001e15297221 */ /* 0x004fc80000000100 */
[----:B------:R-:W1:Y:S02]  /*2710*/  F2F.F64.F32 R30, R41 ;  /* 0x00000029001e7310 */ /* 0x000e640000201800 */
[----:B-1----:R-:W-:-:S08]  /*2720*/  DADD R30, R30, R30 ;  /* 0x000000001e1e7229 */ /* 0x002fd0000000001e */
[----:B0-----:R-:W-:-:S08]  /*2730*/  DMUL R34, R18, R30 ;  /* 0x0000001e12227228 */ /* 0x001fd00000000000 */
        /* <DEDUP_REMOVED lines=9> */
[----:B------:R-:W-:Y:S01]  /*27d0*/  IMAD.MOV.U32 R28, RZ, RZ, R30 ;  /* 0x000000ffff1c7224 */ /* 0x000fe200078e001e */
[----:B------:R-:W-:Y:S01]  /*27e0*/  MOV R29, R31 ;  /* 0x0000001f001d7202 */ /* 0x000fe20000000f00 */
[----:B------:R-:W-:Y:S01]  /*27f0*/  IMAD.MOV.U32 R32, RZ, RZ, R26 ;  /* 0x000000ffff207224 */ /* 0x000fe200078e001a */
[----:B------:R-:W-:Y:S02]  /*2800*/  MOV R33, R27 ;  /* 0x0000001b00217202 */ /* 0x000fe40000000f00 */
[----:B------:R-:W-:-:S07]  /*2810*/  MOV R40, 0x2830 ;  /* 0x0000283000287802 */ /* 0x000fce0000000f00 */
[----:B------:R-:W-:Y:S05]  /*2820*/  CALL.REL.NOINC `($__internal_1_$__cuda_sm20_div_rn_f64_full) ;  /* 0x0000000400987944 */ /* 0x000fea0003c00000 */
.L_x_25:
[----:B------:R-:W-:Y:S05]  /*2830*/  BSYNC.RECONVERGENT B1 ;  /* 0x0000000000017941 */ /* 0x000fea0003800200 */
.L_x_24:
[----:B------:R-:W-:Y:S01]  /*2840*/  IADD3 R32, P0, PT, R16, R54, RZ ;  /* 0x0000003610207210 */ /* 0x000fe20007f1e0ff */
[----:B------:R-:W0:Y:S04]  /*2850*/  LDC.64 R30, c[0x0][0x390] ;  /* 0x0000e400ff1e7b82 */ /* 0x000e280000000a00 */
[----:B------:R-:W-:-:S05]  /*2860*/  IMAD.X R33, RZ, RZ, R55, P0 ;  /* 0x000000ffff217224 */ /* 0x000fca00000e0637 */
[----:B------:R-:W2:Y:S01]  /*2870*/  LDG.E.CONSTANT R32, desc[UR12][R32.64] ;  /* 0x0000000c20207981 */ /* 0x000ea2000c1e9900 */
[----:B------:R-:W-:Y:S02]  /*2880*/  IADD3 R47, PT, PT, R47, R14, RZ ;  /* 0x0000000e2f2f7210 */ /* 0x000fe40007ffe0ff */
[----:B------:R-:W-:-:S05]  /*2890*/  IADD3 R36, P0, PT, R16, R50, RZ ;  /* 0x0000003210247210 */ /* 0x000fca0007f1e0ff */
[----:B------:R-:W-:-:S05]  /*28a0*/  IMAD.X R37, RZ, RZ, R51, P0 ;  /* 0x000000ffff257224 */ /* 0x000fca00000e0633 */
[----:B------:R-:W3:Y:S01]  /*28b0*/  LDG.E.CONSTANT R18, desc[UR12][R36.64] ;  /* 0x0000000c24127981 */ /* 0x000ee2000c1e9900 */
[----:B0-----:R-:W-:-:S05]  /*28c0*/  IMAD.WIDE.U32 R40, R47, 0x4, R30 ;  /* 0x000000042f287825 */ /* 0x001fca00078e001e */
[----:B------:R0:W3:Y:S01]  /*28d0*/  LDG.E.CONSTANT R39, desc[UR12][R40.64] ;  /* 0x0000000c28277981 */ /* 0x0000e2000c1e9900 */
[----:B------:R-:W1:Y:S01]  /*28e0*/  MUFU.RCP64H R31, R27 ;  /* 0x0000001b001f7308 */ /* 0x000e620000001800 */
[----:B------:R-:W-:-:S06]  /*28f0*/  MOV R30, 0x1 ;  /* 0x00000001001e7802 */ /* 0x000fcc0000000f00 */
[----:B-1----:R-:W-:-:S08]  /*2900*/  DFMA R34, -R26, R30, 1 ;  /* 0x3ff000001a22742b */ /* 0x002fd0000000011e */
[----:B------:R-:W-:-:S08]  /*2910*/  DFMA R34, R34, R34, R34 ;  /* 0x000000222222722b */ /* 0x000fd00000000022 */
[----:B------:R-:W-:Y:S01]  /*2920*/  DFMA R34, R30, R34, R30 ;  /* 0x000000221e22722b */ /* 0x000fe2000000001e */
[----:B------:R-:W0:Y:S01]  /*2930*/  F2F.F32.F64 R29, R28 ;  /* 0x0000001c001d7310 */ /* 0x000e220000301000 */
[----:B------:R-:W-:-:S05]  /*2940*/  IADD3 R50, P0, PT, R16, R52, RZ ;  /* 0x0000003410327210 */ /* 0x000fca0007f1e0ff */
[----:B------:R-:W-:Y:S02]  /*2950*/  IMAD.X R51, RZ, RZ, R53, P0 ;  /* 0x000000ffff337224 */ /* 0x000fe400000e0635 */
        /* <DEDUP_REMOVED lines=24> */
.L_x_27:
[----:B------:R-:W-:Y:S05]  /*2ae0*/  BSYNC.RECONVERGENT B1 ;  /* 0x0000000000017941 */ /* 0x000fea0003800200 */
.L_x_26:
[----:B------:R-:W0:Y:S01]  /*2af0*/  F2F.F32.F64 R29, R28 ;  /* 0x0000001c001d7310 */ /* 0x000e220000301000 */
[----:B------:R-:W-:Y:S02]  /*2b00*/  IADD3 R18, P0, PT, R16, R50, RZ ;  /* 0x0000003210127210 */ /* 0x000fe40007f1e0ff */
[----:B------:R-:W-:Y:S01]  /*2b10*/  IADD3 R46, PT, PT, R47, R14, RZ ;  /* 0x0000000e2f2e7210 */ /* 0x000fe20007ffe0ff */
[----:B0-----:R-:W-:-:S04]  /*2b20*/  FMUL R31, R20, R29 ;  /* 0x0000001d141f7220 */ /* 0x001fc80000400000 */
[----:B------:R-:W-:Y:S01]  /*2b30*/  FFMA R16, R38, R19, R31 ;  /* 0x0000001326107223 */ /* 0x000fe2000000001f */
[----:B------:R-:W-:Y:S02]  /*2b40*/  IADD3.X R19, PT, PT, RZ, R51, RZ, P0, !PT ;  /* 0x00000033ff137210 */ /* 0x000fe400007fe4ff */
[----:B------:R-:W-:Y:S01]  /*2b50*/  ISETP.GE.AND P0, PT, R46, UR9, PT ;  /* 0x000000092e007c0c */ /* 0x000fe2000bf06270 */
[----:B------:R-:W-:-:S05]  /*2b60*/  FADD R31, R17, R16 ;  /* 0x00000010111f7221 */ /* 0x000fca0000000000 */
[----:B------:R4:W-:Y:S07]  /*2b70*/  STG.E desc[UR12][R18.64], R31 ;  /* 0x0000001f12007986 */ /* 0x0009ee000c10190c */
[----:B------:R-:W-:Y:S05]  /*2b80*/  @!P0 BRA `(.L_x_28) ;  /* 0xfffffff400408947 */ /* 0x000fea000383ffff */
.L_x_11:
[----:B------:R-:W-:Y:S05]  /*2b90*/  BSYNC.RECONVERGENT B0 ;  /* 0x0000000000007941 */ /* 0x000fea0003800200 */
.L_x_10:
[----:B------:R-:W0:Y:S01]  /*2ba0*/  LDCU UR4, c[0x0][0x3b0] ;  /* 0x00007600ff0477ac */ /* 0x000e220008000800 */
[----:B------:R-:W-:-:S05]  /*2bb0*/  IMAD.IADD R13, R10, 0x1, R13 ;  /* 0x000000010a0d7824 */ /* 0x000fca00078e020d */
[----:B0-----:R-:W-:-:S13]  /*2bc0*/  ISETP.GE.AND P0, PT, R13, UR4, PT ;  /* 0x000000040d007c0c */ /* 0x001fda000bf06270 */
[----:B------:R-:W-:Y:S05]  /*2bd0*/  @!P0 BRA `(.L_x_29) ;  /* 0xffffffd8007c8947 */ /* 0x000fea000383ffff */
[----:B------:R-:W-:Y:S05]  /*2be0*/  EXIT ;  /* 0x000000000000794d */ /* 0x000fea0003800000 */
        .weak           $__internal_0_$__cuda_sm20_dblrcp_rn_slowpath_v3
        .type           $__internal_0_$__cuda_sm20_dblrcp_rn_slowpath_v3,@function
        .size           $__internal_0_$__cuda_sm20_dblrcp_rn_slowpath_v3,($__internal_1_$__cuda_sm20_div_rn_f64_full - $__internal_0_$__cuda_sm20_dblrcp_rn_slowpath_v3)
$__internal_0_$__cuda_sm20_dblrcp_rn_slowpath_v3:
[----:B------:R-:W-:Y:S02]  /*2bf0*/  MOV R4, R26 ;  /* 0x0000001a00047202 */ /* 0x000fe40000000f00 */
[----:B------:R-:W-:-:S06]  /*2c00*/  MOV R5, R27 ;  /* 0x0000001b00057202 */ /* 0x000fcc0000000f00 */
[----:B------:R-:W-:-:S14]  /*2c10*/  DSETP.GTU.AND P0, PT, |R4|, +INF , PT ;  /* 0x7ff000000400742a */ /* 0x000fdc0003f0c200 */
[----:B------:R-:W-:Y:S05]  /*2c20*/  @P0 BRA `(.L_x_30) ;  /* 0x00000000007c0947 */ /* 0x000fea0003800000 */
[----:B------:R-:W-:-:S05]  /*2c30*/  LOP3.LUT R9, R27, 0x7fffffff, RZ, 0xc0, !PT ;  /* 0x7fffffff1b097812 */ /* 0x000fca00078ec0ff */
[----:B------:R-:W-:-:S05]  /*2c40*/  VIADD R6, R9, 0xffffffff ;  /* 0xffffffff09067836 */ /* 0x000fca0000000000 */
[----:B------:R-:W-:-:S13]  /*2c50*/  ISETP.GE.U32.AND P0, PT, R6, 0x7fefffff, PT ;  /* 0x7fefffff0600780c */ /* 0x000fda0003f06070 */
[----:B------:R-:W-:Y:S02]  /*2c60*/  @P0 LOP3.LUT R7, R5, 0x7ff00000, RZ, 0x3c, !PT ;  /* 0x7ff0000005070812 */ /* 0x000fe400078e3cff */
[----:B------:R-:W-:Y:S01]  /*2c70*/  @P0 MOV R6, RZ ;  /* 0x000000ff00060202 */ /* 0x000fe20000000f00 */
[----:B------:R-:W-:Y:S06]  /*2c80*/  @P0 BRA `(.L_x_31) ;  /* 0x00000000006c0947 */ /* 0x000fec0003800000 */
[----:B------:R-:W-:-:S13]  /*2c90*/  ISETP.GE.U32.AND P0, PT, R9, 0x1000001, PT ;  /* 0x010000010900780c */ /* 0x000fda0003f06070 */
[----:B------:R-:W-:Y:S05]  /*2ca0*/  @!P0 BRA `(.L_x_32) ;  /* 0x0000000000348947 */ /* 0x000fea0003800000 */
[----:B------:R-:W-:Y:S01]  /*2cb0*/  IADD3 R7, PT, PT, R5, -0x3fe00000, RZ ;  /* 0xc020000005077810 */ /* 0x000fe20007ffe0ff */
[----:B------:R-:W-:-:S03]  /*2cc0*/  IMAD.MOV.U32 R6, RZ, RZ, R4 ;  /* 0x000000ffff067224 */ /* 0x000fc600078e0004 */
[----:B------:R-:W0:Y:S03]  /*2cd0*/  MUFU.RCP64H R9, R7 ;  /* 0x0000000700097308 */ /* 0x000e260000001800 */
[----:B0-----:R-:W-:-:S08]  /*2ce0*/  DFMA R10, -R6, R8, 1 ;  /* 0x3ff00000060a742b */ /* 0x001fd00000000108 */
[----:B------:R-:W-:-:S08]  /*2cf0*/  DFMA R10, R10, R10, R10 ;  /* 0x0000000a0a0a722b */ /* 0x000fd0000000000a */
[----:B------:R-:W-:-:S08]  /*2d00*/  DFMA R10, R8, R10, R8 ;  /* 0x0000000a080a722b */ /* 0x000fd00000000008 */
[----:B------:R-:W-:-:S08]  /*2d10*/  DFMA R8, -R6, R10, 1 ;  /* 0x3ff000000608742b */ /* 0x000fd0000000010a */
[----:B------:R-:W-:-:S08]  /*2d20*/  DFMA R8, R10, R8, R10 ;  /* 0x000000080a08722b */ /* 0x000fd0000000000a */
[----:B------:R-:W-:-:S08]  /*2d30*/  DMUL R8, R8, 2.2250738585072013831e-308 ;  /* 0x0010000008087828 */ /* 0x000fd00000000000 */
[----:B------:R-:W-:-:S08]  /*2d40*/  DFMA R4, -R4, R8, 1 ;  /* 0x3ff000000404742b */ /* 0x000fd00000000108 */
[----:B------:R-:W-:-:S08]  /*2d50*/  DFMA R4, R4, R4, R4 ;  /* 0x000000040404722b */ /* 0x000fd00000000004 */
[----:B------:R-:W-:Y:S01]  /*2d60*/  DFMA R6, R8, R4, R8 ;  /* 0x000000040806722b */ /* 0x000fe20000000008 */
[----:B------:R-:W-:Y:S10]  /*2d70*/  BRA `(.L_x_31) ;  /* 0x0000000000307947 */ /* 0x000ff40003800000 */
.L_x_32:
[----:B------:R-:W-:Y:S01]  /*2d80*/  DMUL R4, R4, 8.11296384146066816958e+31 ;  /* 0x4690000004047828 */ /* 0x000fe20000000000 */
[----:B------:R-:W-:-:S05]  /*2d90*/  MOV R6, R8 ;  /* 0x0000000800067202 */ /* 0x000fca0000000f00 */
[----:B------:R-:W0:Y:S02]  /*2da0*/  MUFU.RCP64H R7, R5 ;  /* 0x0000000500077308 */ /* 0x000e240000001800 */
[----:B0-----:R-:W-:-:S08]  /*2db0*/  DFMA R8, -R4, R6, 1 ;  /* 0x3ff000000408742b */ /* 0x001fd00000000106 */
[----:B------:R-:W-:-:S08]  /*2dc0*/  DFMA R8, R8, R8, R8 ;  /* 0x000000080808722b */ /* 0x000fd00000000008 */
[----:B------:R-:W-:-:S08]  /*2dd0*/  DFMA R8, R6, R8, R6 ;  /* 0x000000080608722b */ /* 0x000fd00000000006 */
[----:B------:R-:W-:-:S08]  /*2de0*/  DFMA R6, -R4, R8, 1 ;  /* 0x3ff000000406742b */ /* 0x000fd00000000108 */
[----:B------:R-:W-:-:S08]  /*2df0*/  DFMA R6, R8, R6, R8 ;  /* 0x000000060806722b */ /* 0x000fd00000000008 */
[----:B------:R-:W-:Y:S01]  /*2e00*/  DMUL R6, R6, 8.11296384146066816958e+31 ;  /* 0x4690000006067828 */ /* 0x000fe20000000000 */
[----:B------:R-:W-:Y:S10]  /*2e10*/  BRA `(.L_x_31) ;  /* 0x0000000000087947 */ /* 0x000ff40003800000 */
.L_x_30:
[----:B------:R-:W-:Y:S02]  /*2e20*/  LOP3.LUT R7, R5, 0x80000, RZ, 0xfc, !PT ;  /* 0x0008000005077812 */ /* 0x000fe400078efcff */
[----:B------:R-:W-:-:S07]  /*2e30*/  MOV R6, R4 ;  /* 0x0000000400067202 */ /* 0x000fce0000000f00 */
.L_x_31:
[----:B------:R-:W-:Y:S01]  /*2e40*/  MOV R4, R0 ;  /* 0x0000000000047202 */ /* 0x000fe20000000f00 */
[----:B------:R-:W-:Y:S01]  /*2e50*/  IMAD.MOV.U32 R5, RZ, RZ, 0x0 ;  /* 0x00000000ff057424 */ /* 0x000fe200078e00ff */
[----:B------:R-:W-:Y:S01]  /*2e60*/  MOV R17, R7 ;  /* 0x0000000700117202 */ /* 0x000fe20000000f00 */
[----:B------:R-:W-:Y:S02]  /*2e70*/  IMAD.MOV.U32 R16, RZ, RZ, R6 ;  /* 0x000000ffff107224 */ /* 0x000fe400078e0006 */
[----:B------:R-:W-:Y:S05]  /*2e80*/  RET.REL.NODEC R4 `(_Z18LayerNormGradInputIffEvPKT_S2_PKT0_S5_S5_PS0_ii) ;  /* 0xffffffd0045c7950 */ /* 0x000fea0003c3ffff */
        .weak           $__internal_1_$__cuda_sm20_div_rn_f64_full
        .type           $__internal_1_$__cuda_sm20_div_rn_f64_full,@function
        .size           $__internal_1_$__cuda_sm20_div_rn_f64_full,(.L_x_78 - $__internal_1_$__cuda_sm20_div_rn_f64_full)
$__internal_1_$__cuda_sm20_div_rn_f64_full:
[----:B------:R-:W-:Y:S01]  /*2e90*/  FSETP.GEU.AND P2, PT, |R29|, 1.469367938527859385e-39, PT ;  /* 0x001000001d00780b */ /* 0x000fe20003f4e200 */
[----:B------:R-:W-:Y:S01]  /*2ea0*/  BSSY.RECONVERGENT B3, `(.L_x_33) ;  /* 0x000005b000037945 */ /* 0x000fe20003800200 */
[C---:B------:R-:W-:Y:S02]  /*2eb0*/  FSETP.GEU.AND P0, PT, |R33|.reuse, 1.469367938527859385e-39, PT ;  /* 0x001000002100780b */ /* 0x040fe40003f0e200 */
[----:B------:R-:W-:Y:S02]  /*2ec0*/  LOP3.LUT R30, R33, 0x800fffff, RZ, 0xc0, !PT ;  /* 0x800fffff211e7812 */ /* 0x000fe400078ec0ff */
[----:B------:R-:W-:Y:S02]  /*2ed0*/  LOP3.LUT R39, R29, 0x7ff00000, RZ, 0xc0, !PT ;  /* 0x7ff000001d277812 */ /* 0x000fe400078ec0ff */
[----:B------:R-:W-:Y:S02]  /*2ee0*/  LOP3.LUT R31, R30, 0x3ff00000, RZ, 0xfc, !PT ;  /* 0x3ff000001e1f7812 */ /* 0x000fe400078efcff */
[----:B------:R-:W-:Y:S01]  /*2ef0*/  MOV R30, R32 ;  /* 0x00000020001e7202 */ /* 0x000fe20000000f00 */
[----:B------:R-:W-:Y:S01]  /*2f00*/  IMAD.MOV.U32 R42, RZ, RZ, R39 ;  /* 0x000000ffff2a7224 */ /* 0x000fe200078e0027 */
[----:B------:R-:W-:-:S02]  /*2f10*/  MOV R41, 0x1ca00000 ;  /* 0x1ca0000000297802 */ /* 0x000fc40000000f00 */
[C---:B------:R-:W-:Y:S01]  /*2f20*/  @!P2 LOP3.LUT R34, R33.reuse, 0x7ff00000, RZ, 0xc0, !PT ;  /* 0x7ff000002122a812 */ /* 0x040fe200078ec0ff */
[----:B------:R-:W-:Y:S01]  /*2f30*/  @!P0 DMUL R30, R32, 8.98846567431157953865e+307 ;  /* 0x7fe00000201e8828 */ /* 0x000fe20000000000 */
[----:B------:R-:W-:Y:S02]  /*2f40*/  LOP3.LUT R49, R33, 0x7ff00000, RZ, 0xc0, !PT ;  /* 0x7ff0000021317812 */ /* 0x000fe400078ec0ff */
[C---:B------:R-:W-:Y:S02]  /*2f50*/  @!P2 ISETP.GE.U32.AND P3, PT, R39.reuse, R34, PT ;  /* 0x000000222700a20c */ /* 0x040fe40003f66070 */
[----:B------:R-:W-:Y:S01]  /*2f60*/  ISETP.GE.U32.AND P1, PT, R39, R49, PT ;  /* 0x000000312700720c */ /* 0x000fe20003f26070 */
[----:B------:R-:W0:Y:S01]  /*2f70*/  MUFU.RCP64H R59, R31 ;  /* 0x0000001f003b7308 */ /* 0x000e220000001800 */
[C---:B------:R-:W-:Y:S02]  /*2f80*/  @!P2 SEL R37, R41.reuse, 0x63400000, !P3 ;  /* 0x634000002925a807 */ /* 0x040fe40005800000 */
[----:B------:R-:W-:-:S02]  /*2f90*/  SEL R35, R41, 0x63400000, !P1 ;  /* 0x6340000029237807 */ /* 0x000fc40004800000 */
[--C-:B------:R-:W-:Y:S02]  /*2fa0*/  @!P2 LOP3.LUT R34, R37, 0x80000000, R29.reuse, 0xf8, !PT ;  /* 0x800000002522a812 */ /* 0x100fe400078ef81d */
[----:B------:R-:W-:Y:S02]  /*2fb0*/  LOP3.LUT R35, R35, 0x800fffff, R29, 0xf8, !PT ;  /* 0x800fffff23237812 */ /* 0x000fe400078ef81d */
[----:B------:R-:W-:Y:S01]  /*2fc0*/  @!P2 LOP3.LUT R37, R34, 0x100000, RZ, 0xfc, !PT ;  /* 0x001000002225a812 */ /* 0x000fe200078efcff */
[----:B------:R-:W-:Y:S01]  /*2fd0*/  IMAD.MOV.U32 R34, RZ, RZ, R28 ;  /* 0x000000ffff227224 */ /* 0x000fe200078e001c */
[----:B------:R-:W-:Y:S02]  /*2fe0*/  @!P2 MOV R36, RZ ;  /* 0x000000ff0024a202 */ /* 0x000fe40000000f00 */
[----:B------:R-:W-:Y:S02]  /*2ff0*/  MOV R58, 0x1 ;  /* 0x00000001003a7802 */ /* 0x000fe40000000f00 */
[----:B------:R-:W-:-:S02]  /*3000*/  @!P0 LOP3.LUT R49, R31, 0x7ff00000, RZ, 0xc0, !PT ;  /* 0x7ff000001f318812 */ /* 0x000fc400078ec0ff */
[----:B------:R-:W-:Y:S02]  /*3010*/  @!P2 DFMA R34, R34, 2, -R36 ;  /* 0x400000002222a82b */ /* 0x000fe40000000824 */
[----:B0-----:R-:W-:-:S08]  /*3020*/  DFMA R36, R58, -R30, 1 ;  /* 0x3ff000003a24742b */ /* 0x001fd0000000081e */
[----:B------:R-:W-:Y:S01]  /*3030*/  DFMA R36, R36, R36, R36 ;  /* 0x000000242424722b */ /* 0x000fe20000000024 */
[----:B------:R-:W-:-:S04]  /*3040*/  @!P2 LOP3.LUT R42, R35, 0x7ff00000, RZ, 0xc0, !PT ;  /* 0x7ff00000232aa812 */ /* 0x000fc800078ec0ff */
[----:B------:R-:W-:-:S03]  /*3050*/  IADD3 R44, PT, PT, R42, -0x1, RZ ;  /* 0xffffffff2a2c7810 */ /* 0x000fc60007ffe0ff */
[----:B------:R-:W-:Y:S01]  /*3060*/  DFMA R58, R58, R36, R58 ;  /* 0x000000243a3a722b */ /* 0x000fe2000000003a */
[----:B------:R-:W-:Y:S02]  /*3070*/  ISETP.GT.U32.AND P0, PT, R44, 0x7feffffe, PT ;  /* 0x7feffffe2c00780c */ /* 0x000fe40003f04070 */
[----:B------:R-:W-:-:S04]  /*3080*/  IADD3 R44, PT, PT, R49, -0x1, RZ ;  /* 0xffffffff312c7810 */ /* 0x000fc80007ffe0ff */
[----:B------:R-:W-:Y:S01]  /*3090*/  ISETP.GT.U32.OR P0, PT, R44, 0x7feffffe, P0 ;  /* 0x7feffffe2c00780c */ /* 0x000fe20000704470 */
[----:B------:R-:W-:-:S08]  /*30a0*/  DFMA R60, R58, -R30, 1 ;  /* 0x3ff000003a3c742b */ /* 0x000fd0000000081e */
[----:B------:R-:W-:-:S08]  /*30b0*/  DFMA R60, R58, R60, R58 ;  /* 0x0000003c3a3c722b */ /* 0x000fd0000000003a */
[----:B------:R-:W-:-:S08]  /*30c0*/  DMUL R58, R60, R34 ;  /* 0x000000223c3a7228 */ /* 0x000fd00000000000 */
[----:B------:R-:W-:-:S08]  /*30d0*/  DFMA R36, R58, -R30, R34 ;  /* 0x8000001e3a24722b */ /* 0x000fd00000000022 */
[----:B------:R-:W-:Y:S01]  /*30e0*/  DFMA R36, R60, R36, R58 ;  /* 0x000000243c24722b */ /* 0x000fe2000000003a */
[----:B------:R-:W-:Y:S10]  /*30f0*/  @P0 BRA `(.L_x_34) ;  /* 0x0000000000740947 */ /* 0x000ff40003800000 */
[----:B------:R-:W-:Y:S02]  /*3100*/  LOP3.LUT R28, R33, 0x7ff00000, RZ, 0xc0, !PT ;  /* 0x7ff00000211c7812 */ /* 0x000fe400078ec0ff */
[----:B------:R-:W-:Y:S02]  /*3110*/  MOV R48, RZ ;  /* 0x000000ff00307202 */ /* 0x000fe40000000f00 */
[CC--:B------:R-:W-:Y:S02]  /*3120*/  VIADDMNMX R29, R39.reuse, -R28.reuse, 0xb9600000, !PT ;  /* 0xb9600000271d7446 */ /* 0x0c0fe4000780091c */
[----:B------:R-:W-:Y:S02]  /*3130*/  ISETP.GE.U32.AND P0, PT, R39, R28, PT ;  /* 0x0000001c2700720c */ /* 0x000fe40003f06070 */
[----:B------:R-:W-:Y:S02]  /*3140*/  VIMNMX R29, PT, PT, R29, 0x46a00000, PT ;  /* 0x46a000001d1d7848 */ /* 0x000fe40003fe0100 */
[----:B------:R-:W-:-:S05]  /*3150*/  SEL R28, R41, 0x63400000, !P0 ;  /* 0x63400000291c7807 */ /* 0x000fca0004000000 */
[----:B------:R-:W-:-:S05]  /*3160*/  IMAD.IADD R28, R29, 0x1, -R28 ;  /* 0x000000011d1c7824 */ /* 0x000fca00078e0a1c */
[----:B------:R-:W-:-:S06]  /*3170*/  IADD3 R49, PT, PT, R28, 0x7fe00000, RZ ;  /* 0x7fe000001c317810 */ /* 0x000fcc0007ffe0ff */
[----:B------:R-:W-:-:S10]  /*3180*/  DMUL R58, R36, R48 ;  /* 0x00000030243a7228 */ /* 0x000fd40000000000 */
[----:B------:R-:W-:-:S13]  /*3190*/  FSETP.GTU.AND P0, PT, |R59|, 1.469367938527859385e-39, PT ;  /* 0x001000003b00780b */ /* 0x000fda0003f0c200 */
[----:B------:R-:W-:Y:S05]  /*31a0*/  @P0 BRA `(.L_x_35) ;  /* 0x0000000000a80947 */ /* 0x000fea0003800000 */
[----:B------:R-:W-:Y:S01]  /*31b0*/  DFMA R30, R36, -R30, R34 ;  /* 0x8000001e241e722b */ /* 0x000fe20000000022 */
[----:B------:R-:W-:-:S09]  /*31c0*/  IMAD.MOV.U32 R48, RZ, RZ, RZ ;  /* 0x000000ffff307224 */ /* 0x000fd200078e00ff */
[C---:B------:R-:W-:Y:S02]  /*31d0*/  FSETP.NEU.AND P0, PT, R31.reuse, RZ, PT ;  /* 0x000000ff1f00720b */ /* 0x040fe40003f0d000 */
[----:B------:R-:W-:-:S04]  /*31e0*/  LOP3.LUT R32, R31, 0x80000000, R33, 0x48, !PT ;  /* 0x800000001f207812 */ /* 0x000fc800078e4821 */
[----:B------:R-:W-:-:S07]  /*31f0*/  LOP3.LUT R49, R32, R49, RZ, 0xfc, !PT ;  /* 0x0000003120317212 */ /* 0x000fce00078efcff */
[----:B------:R-:W-:Y:S05]  /*3200*/  @!P0 BRA `(.L_x_35) ;  /* 0x0000000000908947 */ /* 0x000fea0003800000 */
[C---:B------:R-:W-:Y:S02]  /*3210*/  IADD3 R31, PT, PT, -R28.reuse, RZ, RZ ;  /* 0x000000ff1c1f7210 */ /* 0x040fe40007ffe1ff */
[----:B------:R-:W-:Y:S02]  /*3220*/  MOV R30, RZ ;  /* 0x000000ff001e7202 */ /* 0x000fe40000000f00 */
[----:B------:R-:W-:-:S04]  /*3230*/  IADD3 R28, PT, PT, -R28, -0x43300000, RZ ;  /* 0xbcd000001c1c7810 */ /* 0x000fc80007ffe1ff */
[----:B------:R-:W-:Y:S02]  /*3240*/  DFMA R30, R58, -R30, R36 ;  /* 0x8000001e3a1e722b */ /* 0x000fe40000000024 */
[----:B------:R-:W-:-:S08]  /*3250*/  DMUL.RP R36, R36, R48 ;  /* 0x0000003024247228 */ /* 0x000fd00000008000 */
[----:B------:R-:W-:Y:S02]  /*3260*/  FSETP.NEU.AND P0, PT, |R31|, R28, PT ;  /* 0x0000001c1f00720b */ /* 0x000fe40003f0d200 */
[----:B------:R-:W-:Y:S02]  /*3270*/  LOP3.LUT R32, R37, R32, RZ, 0x3c, !PT ;  /* 0x0000002025207212 */ /* 0x000fe400078e3cff */
[----:B------:R-:W-:Y:S02]  /*3280*/  FSEL R28, R36, R58, !P0 ;  /* 0x0000003a241c7208 */ /* 0x000fe40004000000 */
[----:B------:R-:W-:-:S03]  /*3290*/  FSEL R29, R32, R59, !P0 ;  /* 0x0000003b201d7208 */ /* 0x000fc60004000000 */
[----:B------:R-:W-:Y:S01]  /*32a0*/  IMAD.MOV.U32 R58, RZ, RZ, R28 ;  /* 0x000000ffff3a7224 */ /* 0x000fe200078e001c */
[----:B------:R-:W-:Y:S01]  /*32b0*/  MOV R59, R29 ;  /* 0x0000001d003b7202 */ /* 0x000fe20000000f00 */
[----:B------:R-:W-:Y:S06]  /*32c0*/  BRA `(.L_x_35) ;  /* 0x0000000000607947 */ /* 0x000fec0003800000 */
.L_x_34:
[----:B------:R-:W-:-:S14]  /*32d0*/  DSETP.NAN.AND P0, PT, R28, R28, PT ;  /* 0x0000001c1c00722a */ /* 0x000fdc0003f08000 */
[----:B------:R-:W-:Y:S05]  /*32e0*/  @P0 BRA `(.L_x_36) ;  /* 0x00000000004c0947 */ /* 0x000fea0003800000 */
[----:B------:R-:W-:-:S14]  /*32f0*/  DSETP.NAN.AND P0, PT, R32, R32, PT ;  /* 0x000000202000722a */ /* 0x000fdc0003f08000 */
[----:B------:R-:W-:Y:S05]  /*3300*/  @P0 BRA `(.L_x_37) ;  /* 0x0000000000340947 */ /* 0x000fea0003800000 */
[----:B------:R-:W-:Y:S01]  /*3310*/  ISETP.NE.AND P0, PT, R42, R49, PT ;  /* 0x000000312a00720c */ /* 0x000fe20003f05270 */
[----:B------:R-:W-:Y:S01]  /*3320*/  IMAD.MOV.U32 R59, RZ, RZ, -0x80000 ;  /* 0xfff80000ff3b7424 */ /* 0x000fe200078e00ff */
[----:B------:R-:W-:-:S11]  /*3330*/  MOV R58, 0x0 ;  /* 0x00000000003a7802 */ /* 0x000fd60000000f00 */
[----:B------:R-:W-:Y:S05]  /*3340*/  @!P0 BRA `(.L_x_35) ;  /* 0x0000000000408947 */ /* 0x000fea0003800000 */
[----:B------:R-:W-:Y:S02]  /*3350*/  ISETP.NE.AND P0, PT, R42, 0x7ff00000, PT ;  /* 0x7ff000002a00780c */ /* 0x000fe40003f05270 */
[----:B------:R-:W-:Y:S02]  /*3360*/  LOP3.LUT R29, R29, 0x80000000, R33, 0x48, !PT ;  /* 0x800000001d1d7812 */ /* 0x000fe400078e4821 */
[----:B------:R-:W-:-:S13]  /*3370*/  ISETP.EQ.OR P0, PT, R49, RZ, !P0 ;  /* 0x000000ff3100720c */ /* 0x000fda0004702670 */
[----:B------:R-:W-:Y:S02]  /*3380*/  @P0 LOP3.LUT R28, R29, 0x7ff00000, RZ, 0xfc, !PT ;  /* 0x7ff000001d1c0812 */ /* 0x000fe400078efcff */
[----:B------:R-:W-:Y:S01]  /*3390*/  @!P0 MOV R58, RZ ;  /* 0x000000ff003a8202 */ /* 0x000fe20000000f00 */
[----:B------:R-:W-:Y:S01]  /*33a0*/  @P0 IMAD.MOV.U32 R58, RZ, RZ, RZ ;  /* 0x000000ffff3a0224 */ /* 0x000fe200078e00ff */
[----:B------:R-:W-:Y:S02]  /*33b0*/  @!P0 MOV R59, R29 ;  /* 0x0000001d003b8202 */ /* 0x000fe40000000f00 */
[----:B------:R-:W-:Y:S01]  /*33c0*/  @P0 MOV R59, R28 ;  /* 0x0000001c003b0202 */ /* 0x000fe20000000f00 */
[----:B------:R-:W-:Y:S06]  /*33d0*/  BRA `(.L_x_35) ;  /* 0x00000000001c7947 */ /* 0x000fec0003800000 */
.L_x_37:
[----:B------:R-:W-:Y:S02]  /*33e0*/  LOP3.LUT R29, R33, 0x80000, RZ, 0xfc, !PT ;  /* 0x00080000211d7812 */ /* 0x000fe400078efcff */
[----:B------:R-:W-:-:S03]  /*33f0*/  MOV R58, R32 ;  /* 0x00000020003a7202 */ /* 0x000fc60000000f00 */
[----:B------:R-:W-:Y:S01]  /*3400*/  IMAD.MOV.U32 R59, RZ, RZ, R29 ;  /* 0x000000ffff3b7224 */ /* 0x000fe200078e001d */
[----:B------:R-:W-:Y:S06]  /*3410*/  BRA `(.L_x_35) ;  /* 0x00000000000c7947 */ /* 0x000fec0003800000 */
.L_x_36:
[----:B------:R-:W-:Y:S02]  /*3420*/  LOP3.LUT R29, R29, 0x80000, RZ, 0xfc, !PT ;  /* 0x000800001d1d7812 */ /* 0x000fe400078efcff */
[----:B------:R-:W-:Y:S02]  /*3430*/  MOV R58, R28 ;  /* 0x0000001c003a7202 */ /* 0x000fe40000000f00 */
[----:B------:R-:W-:-:S07]  /*3440*/  MOV R59, R29 ;  /* 0x0000001d003b7202 */ /* 0x000fce0000000f00 */
.L_x_35:
[----:B------:R-:W-:Y:S05]  /*3450*/  BSYNC.RECONVERGENT B3 ;  /* 0x0000000000037941 */ /* 0x000fea0003800200 */
.L_x_33:
[----:B------:R-:W-:Y:S02]  /*3460*/  HFMA2 R41, -RZ, RZ, 0, 0 ;  /* 0x00000000ff297431 */ /* 0x000fe400000001ff */
[----:B------:R-:W-:Y:S01]  /*3470*/  IMAD.MOV.U32 R28, RZ, RZ, R58 ;  /* 0x000000ffff1c7224 */ /* 0x000fe200078e003a */
[----:B------:R-:W-:Y:S01]  /*3480*/  MOV R29, R59 ;  /* 0x0000003b001d7202 */ /* 0x000fe20000000f00 */
[----:B------:R-:W-:Y:S06]  /*3490*/  RET.REL.NODEC R40 `(_Z18LayerNormGradInputIffEvPKT_S2_PKT0_S5_S5_PS0_ii) ;  /* 0xffffffc828d87950 */ /* 0x000fec0003c3ffff */
.L_x_38:
[----:B------:R-:W-:-:S00]  /*34a0*/  BRA `(.L_x_38) ;  /* 0xfffffffc00fc7947 */ /* 0x000fc0000383ffff */
[----:B------:R-:W-:-:S00]  /*34b0*/  NOP ;  /* 0x0000000000007918 */ /* 0x000fc00000000000 */
        /* <DEDUP_REMOVED lines=12> */
.L_x_78:


//--------------------- .text._Z24LayerNormGradBetaGammaV2IffEvPKT_S2_PKT0_S5_PS3_S6_ii --------------------------
	.section	.text._Z24LayerNormGradBetaGammaV2IffEvPKT_S2_PKT0_S5_PS3_S6_ii,"ax",@progbits
	.align	128
        .global         _Z24LayerNormGradBetaGammaV2IffEvPKT_S2_PKT0_S5_PS3_S6_ii
        .type           _Z24LayerNormGradBetaGammaV2IffEvPKT_S2_PKT0_S5_PS3_S6_ii,@function
        .size           _Z24LayerNormGradBetaGammaV2IffEvPKT_S2_PKT0_S5_PS3_S6_ii,(.L_x_81 - _Z24LayerNormGradBetaGammaV2IffEvPKT_S2_PKT0_S5_PS3_S6_ii)
        .other          _Z24LayerNormGradBetaGammaV2IffEvPKT_S2_PKT0_S5_PS3_S6_ii,@"STO_CUDA_ENTRY STV_DEFAULT"
_Z24LayerNormGradBetaGammaV2IffEvPKT_S2_PKT0_S5_PS3_S6_ii:
.text._Z24LayerNormGradBetaGammaV2IffEvPKT_S2_PKT0_S5_PS3_S6_ii:
[----:B------:R-:W-:Y:S01]  /*0000*/  LDC R1, c[0x0][0x37c] ;  /* 0x0000df00ff017b82 */ /* 0x000fe20000000800 */
[----:B------:R-:W0:Y:S07]  /*0010*/  S2R R3, SR_TID.X ;  /* 0x0000000000037919 */ /* 0x000e2e0000002100 */
[----:B------:R-:W0:Y:S08]  /*0020*/  S2UR UR4, SR_CTAID.X ;  /* 0x00000000000479c3 */ /* 0x000e300000002500 */
[----:B------:R-:W0:Y:S08]  /*0030*/  LDC R2, c[0x0][0x360] ;  /* 0x0000d800ff027b82 */ /* 0x000e300000000800 */
[----:B------:R-:W1:Y:S01]  /*0040*/  LDC R0, c[0x0][0x3b4] ;  /* 0x0000ed00ff007b82 */ /* 0x000e620000000800 */
[----:B0-----:R-:W-:-:S05]  /*0050*/  IMAD R3, R2, UR4, R3 ;  /* 0x0000000402037c24 */ /* 0x001fca000f8e0203 */
[----:B-1----:R-:W-:-:S13]  /*0060*/  ISETP.GE.AND P0, PT, R3, R0, PT ;  /* 0x000000000300720c */ /* 0x002fda0003f06270 */
[----:B------:R-:W-:Y:S05]  /*0070*/  @P0 EXIT ;  /* 0x000000000000094d */ /* 0x000fea0003800000 */
[----:B------:R-:W0:Y:S01]  /*0080*/  LDCU UR8, c[0x0][0x3b0] ;  /* 0x00007600ff0877ac */ /* 0x000e220008000800 */
[----:B------:R-:W-:Y:S01]  /*0090*/  HFMA2 R9, -RZ, RZ, 0, 0 ;  /* 0x00000000ff097431 */ /* 0x000fe200000001ff */
[----:B------:R-:W-:Y:S01]  /*00a0*/  MOV R26, RZ ;  /* 0x000000ff001a7202 */ /* 0x000fe20000000f00 */
[----:B------:R-:W1:Y:S01]  /*00b0*/  LDCU.64 UR16, c[0x0][0x358] ;  /* 0x00006b00ff1077ac */ /* 0x000e620008000a00 */
[----:B0-----:R-:W-:-:S09]  /*00c0*/  UISETP.GE.AND UP0, UPT, UR8, 0x1, UPT ;  /* 0x000000010800788c */ /* 0x001fd2000bf06270 */
[----:B-1----:R-:W-:Y:S05]  /*00d0*/  BRA.U !UP0, `(.L_x_39) ;  /* 0x0000000d085c7547 */ /* 0x002fea000b800000 */
[----:B------:R-:W-:Y:S01]  /*00e0*/  UISETP.GE.U32.AND UP1, UPT, UR8, 0x8, UPT ;  /* 0x000000080800788c */ /* 0x000fe2000bf26070 */
[----:B------:R-:W-:Y:S01]  /*00f0*/  MOV R26, RZ ;  /* 0x000000ff001a7202 */ /* 0x000fe20000000f00 */
[----:B------:R-:W-:Y:S01]  /*0100*/  ULOP3.LUT UR9, UR8, 0x7, URZ, 0xc0, !UPT ;  /* 0x0000000708097892 */ /* 0x000fe2000f8ec0ff */
[----:B------:R-:W-:Y:S02]  /*0110*/  MOV R4, RZ ;  /* 0x000000ff00047202 */ /* 0x000fe40000000f00 */
[----:B------:R-:W-:Y:S01]  /*0120*/  MOV R9, RZ ;  /* 0x000000ff00097202 */ /* 0x000fe20000000f00 */
[----:B------:R-:W-:-:S03]  /*0130*/  UISETP.NE.AND UP0, UPT, UR9, URZ, UPT ;  /* 0x000000ff0900728c */ /* 0x000fc6000bf05270 */
[----:B------:R-:W-:Y:S08]  /*0140*/  BRA.U !UP1, `(.L_x_40) ;  /* 0x0000000509a07547 */ /* 0x000ff0000b800000 */
[----:B------:R-:W0:Y:S01]  /*0150*/  LDCU.128 UR12, c[0x0][0x390] ;  /* 0x00007200ff0c77ac */ /* 0x000e220008000c00 */
[----:B------:R-:W-:Y:S01]  /*0160*/  HFMA2 R26, -RZ, RZ, 0, 0 ;  /* 0x00000000ff1a7431 */ /* 0x000fe200000001ff */
[----:B------:R-:W-:Y:S01]  /*0170*/  MOV R5, R3 ;  /* 0x0000000300057202 */ /* 0x000fe20000000f00 */
[----:B------:R-:W-:-:S04]  /*0180*/  ULOP3.LUT UR10, UR8, 0x7ffffff8, URZ, 0xc0, !UPT ;  /* 0x7ffffff8080a7892 */ /* 0x000fc8000f8ec0ff */
[----:B------:R-:W-:Y:S02]  /*0190*/  UIADD3 UR11, UPT, UPT, -UR10, URZ, URZ ;  /* 0x000000ff0a0b7290 */ /* 0x000fe4000fffe1ff */
[----:B------:R-:W-:Y:S01]  /*01a0*/  MOV R4, UR10 ;  /* 0x0000000a00047c02 */ /* 0x000fe20008000f00 */
[----:B0-----:R-:W-:Y:S02]  /*01b0*/  UIADD3 UR6, UP1, UPT, UR12, 0x10, URZ ;  /* 0x000000100c067890 */ /* 0x001fe4000ff3e0ff */
[----:B------:R-:W-:Y:S02]  /*01c0*/  UIADD3 UR4, UP2, UPT, UR14, 0x10, URZ ;  /* 0x000000100e047890 */ /* 0x000fe4000ff5e0ff */
[----:B------:R-:W-:Y:S02]  /*01d0*/  UIADD3.X UR7, UPT, UPT, URZ, UR13, URZ, UP1, !UPT ;  /* 0x0000000dff077290 */ /* 0x000fe40008ffe4ff */
[----:B------:R-:W-:Y:S01]  /*01e0*/  UIADD3.X UR5, UPT, UPT, URZ, UR15, URZ, UP2, !UPT ;  /* 0x0000000fff057290 */ /* 0x000fe200097fe4ff */
[----:B------:R-:W-:-:S02]  /*01f0*/  MOV R12, UR6 ;  /* 0x00000006000c7c02 */ /* 0x000fc40008000f00 */
[----:B------:R-:W-:Y:S02]  /*0200*/  MOV R10, UR4 ;  /* 0x00000004000a7c02 */ /* 0x000fe40008000f00 */
[----:B------:R-:W-:Y:S02]  /*0210*/  MOV R13, UR7 ;  /* 0x00000007000d7c02 */ /* 0x000fe40008000f00 */
[----:B------:R-:W-:-:S07]  /*0220*/  MOV R11, UR5 ;  /* 0x00000005000b7c02 */ /* 0x000fce0008000f00 */
.L_x_41:
[----:B------:R-:W0:Y:S01]  /*0230*/  LDC.64 R18, c[0x0][0x388] ;  /* 0x0000e200ff127b82 */ /* 0x000e220000000a00 */
[----:B------:R-:W2:Y:S04]  /*0240*/  LDG.E.CONSTANT R15, desc[UR16][R12.64+-0x10] ;  /* 0xfffff0100c0f7981 */ /* 0x000ea8000c1e9900 */
[----:B------:R-:W3:Y:S03]  /*0250*/  LDG.E.CONSTANT R22, desc[UR16][R10.64+-0x10] ;  /* 0xfffff0100a167981 */ /* 0x000ee6000c1e9900 */
[----:B------:R-:W1:Y:S01]  /*0260*/  LDC.64 R20, c[0x0][0x380] ;  /* 0x0000e000ff147b82 */ /* 0x000e620000000a00 */
[----:B------:R-:W4:Y:S04]  /*0270*/  LDG.E.CONSTANT R25, desc[UR16][R12.64+-0xc] ;  /* 0xfffff4100c197981 */ /* 0x000f28000c1e9900 */
[----:B------:R-:W5:Y:S04]  /*0280*/  LDG.E.CONSTANT R2, desc[UR16][R10.64+-0xc] ;  /* 0xfffff4100a027981 */ /* 0x000f68000c1e9900 */
[----:B------:R-:W5:Y:S01]  /*0290*/  LDG.E.CONSTANT R8, desc[UR16][R10.64+-0x8] ;  /* 0xfffff8100a087981 */ /* 0x000f62000c1e9900 */
[----:B0-----:R-:W-:-:S05]  /*02a0*/  IMAD.WIDE R18, R5, 0x4, R18 ;  /* 0x0000000405127825 */ /* 0x001fca00078e0212 */
[----:B------:R-:W2:Y:S01]  /*02b0*/  LDG.E.CONSTANT R14, desc[UR16][R18.64] ;  /* 0x00000010120e7981 */ /* 0x000ea2000c1e9900 */
[----:B-1----:R-:W-:-:S05]  /*02c0*/  IMAD.WIDE R20, R5, 0x4, R20 ;  /* 0x0000000405147825 */ /* 0x002fca00078e0214 */
[----:B------:R-:W3:Y:S01]  /*02d0*/  LDG.E.CONSTANT R7, desc[UR16][R20.64] ;  /* 0x0000001014077981 */ /* 0x000ee2000c1e9900 */
[----:B------:R-:W-:-:S03]  /*02e0*/  IMAD.WIDE R28, R0, 0x4, R18 ;  /* 0x00000004001c7825 */ /* 0x000fc600078e0212 */
[----:B------:R-:W5:Y:S01]  /*02f0*/  LDG.E.CONSTANT R18, desc[UR16][R12.64+-0x8] ;  /* 0xfffff8100c127981 */ /* 0x000f62000c1e9900 */
[----:B------:R-:W-:-:S03]  /*0300*/  IMAD.WIDE R16, R0, 0x4, R20 ;  /* 0x0000000400107825 */ /* 0x000fc600078e0214 */
[----:B------:R0:W4:Y:S04]  /*0310*/  LDG.E.CONSTANT R23, desc[UR16][R28.64] ;  /* 0x000000101c177981 */ /* 0x000128000c1e9900 */
[----:B------:R1:W5:Y:S01]  /*0320*/  LDG.E.CONSTANT R6, desc[UR16][R16.64] ;  /* 0x0000001010067981 */ /* 0x000362000c1e9900 */
[----:B0-----:R-:W-:-:S05]  /*0330*/  IMAD.WIDE R28, R0, 0x4, R28 ;  /* 0x00000004001c7825 */ /* 0x001fca00078e021c */
[----:B------:R0:W5:Y:S01]  /*0340*/  LDG.E.CONSTANT R19, desc[UR16][R28.64] ;  /* 0x000000101c137981 */ /* 0x000162000c1e9900 */
[----:B------:R-:W-:-:S05]  /*0350*/  IMAD.WIDE R20, R0, 0x4, R16 ;  /* 0x0000000400147825 */ /* 0x000fca00078e0210 */
[----:B------:R5:W5:Y:S01]  /*0360*/  LDG.E.CONSTANT R24, desc[UR16][R20.64] ;  /* 0x0000001014187981 */ /* 0x000b62000c1e9900 */
[----:B-1----:R-:W-:-:S04]  /*0370*/  IMAD.WIDE R16, R0, 0x4, R20 ;  /* 0x0000000400107825 */ /* 0x002fc800078e0214 */
[----:B--2---:R-:W-:-:S04]  /*0380*/  FADD R14, R14, -R15 ;  /* 0x8000000f0e0e7221 */ /* 0x004fc80000000000 */
[----:B---3--:R-:W-:Y:S01]  /*0390*/  FMUL R27, R7, R14 ;  /* 0x0000000e071b7220 */ /* 0x008fe20000400000 */
[----:B------:R-:W-:-:S04]  /*03a0*/  IMAD.WIDE R14, R0, 0x4, R28 ;  /* 0x00000004000e7825 */ /* 0x000fc800078e021c */
[----:B0-----:R-:W-:Y:S02]  /*03b0*/  FFMA R29, R27, R22, R9 ;  /* 0x000000161b1d7223 */ /* 0x001fe40000000009 */
[----:B------:R-:W2:Y:S04]  /*03c0*/  LDG.E.CONSTANT R22, desc[UR16][R12.64+-0x4] ;  /* 0xfffffc100c167981 */ /* 0x000ea8000c1e9900 */
[----:B------:R-:W2:Y:S01]  /*03d0*/  LDG.E.CONSTANT R27, desc[UR16][R14.64] ;  /* 0x000000100e1b7981 */ /* 0x000ea2000c1e9900 */
[----:B----4-:R-:W-:-:S03]  /*03e0*/  FADD R23, R23, -R25 ;  /* 0x8000001917177221 */ /* 0x010fc60000000000 */
[----:B------:R0:W3:Y:S01]  /*03f0*/  LDG.E.CONSTANT R9, desc[UR16][R16.64] ;  /* 0x0000001010097981 */ /* 0x0000e2000c1e9900 */
[----:B-----5:R-:W-:-:S03]  /*0400*/  FMUL R20, R6, R23 ;  /* 0x0000001706147220 */ /* 0x020fc60000400000 */
[----:B------:R-:W4:Y:S01]  /*0410*/  LDG.E.CONSTANT R25, desc[UR16][R10.64+-0x4] ;  /* 0xfffffc100a197981 */ /* 0x000f22000c1e9900 */
[----:B------:R-:W-:Y:S01]  /*0420*/  FFMA R21, R20, R2, R29 ;  /* 0x0000000214157223 */ /* 0x000fe2000000001d */
[C---:B------:R-:W-:Y:S02]  /*0430*/  IMAD.WIDE R28, R0.reuse, 0x4, R14 ;  /* 0x00000004001c7825 */ /* 0x040fe400078e020e */
[----:B------:R-:W5:Y:S04]  /*0440*/  LDG.E.CONSTANT R2, desc[UR16][R12.64] ;  /* 0x000000100c027981 */ /* 0x000f68000c1e9900 */
[----:B------:R1:W5:Y:S01]  /*0450*/  LDG.E.CONSTANT R23, desc[UR16][R28.64] ;  /* 0x000000101c177981 */ /* 0x000362000c1e9900 */
[----:B------:R-:W-:Y:S01]  /*0460*/  FADD R20, R19, -R18 ;  /* 0x8000001213147221 */ /* 0x000fe20000000000 */
[----:B------:R-:W-:-:S04]  /*0470*/  IMAD.WIDE R18, R0, 0x4, R28 ;  /* 0x0000000400127825 */ /* 0x000fc800078e021c */
[----:B------:R-:W-:Y:S01]  /*0480*/  FMUL R20, R24, R20 ;  /* 0x0000001418147220 */ /* 0x000fe20000400000 */
[----:B0-----:R-:W-:-:S04]  /*0490*/  IMAD.WIDE R16, R0, 0x4, R16 ;  /* 0x0000000400107825 */ /* 0x001fc800078e0210 */
[----:B------:R-:W-:-:S04]  /*04a0*/  IMAD.WIDE R14, R0, 0x4, R18 ;  /* 0x00000004000e7825 */ /* 0x000fc800078e0212 */
[----:B------:R-:W-:Y:S01]  /*04b0*/  FFMA R8, R20, R8, R21 ;  /* 0x0000000814087223 */ /* 0x000fe20000000015 */
[----:B------:R-:W5:Y:S01]  /*04c0*/  LDG.E.CONSTANT R18, desc[UR16][R18.64] ;  /* 0x0000001012127981 */ /* 0x000f62000c1e9900 */
[----:B-1----:R-:W-:-:S04]  /*04d0*/  IMAD.WIDE R28, R0, 0x4, R16 ;  /* 0x00000004001c7825 */ /* 0x002fc800078e0210 */
[----:B------:R-:W-:Y:S01]  /*04e0*/  FADD R7, R7, R26 ;  /* 0x0000001a07077221 */ /* 0x000fe20000000000 */
[----:B------:R0:W5:Y:S01]  /*04f0*/  LDG.E.CONSTANT R16, desc[UR16][R16.64] ;  /* 0x0000001010107981 */ /* 0x000162000c1e9900 */
[----:B------:R-:W-:-:S03]  /*0500*/  IMAD.WIDE R20, R0, 0x4, R14 ;  /* 0x0000000400147825 */ /* 0x000fc600078e020e */
[----:B------:R-:W5:Y:S04]  /*0510*/  LDG.E.CONSTANT R14, desc[UR16][R14.64] ;  /* 0x000000100e0e7981 */ /* 0x000f68000c1e9900 */
[----:B------:R-:W5:Y:S04]  /*0520*/  LDG.E.CONSTANT R20, desc[UR16][R20.64] ;  /* 0x0000001014147981 */ /* 0x000f68000c1e9900 */
[----:B------:R-:W5:Y:S01]  /*0530*/  LDG.E.CONSTANT R15, desc[UR16][R12.64+0x4] ;  /* 0x000004100c0f7981 */ /* 0x000f62000c1e9900 */
[----:B0-----:R-:W-:-:S03]  /*0540*/  FADD R17, R7, R6 ;  /* 0x0000000607117221 */ /* 0x001fc60000000000 */
[----:B------:R-:W5:Y:S04]  /*0550*/  LDG.E.CONSTANT R21, desc[UR16][R10.64] ;  /* 0x000000100a157981 */ /* 0x000f68000c1e9900 */
[----:B------:R-:W5:Y:S01]  /*0560*/  LDG.E.CONSTANT R7, desc[UR16][R12.64+0x8] ;  /* 0x000008100c077981 */ /* 0x000f62000c1e9900 */
[----:B------:R-:W-:-:S03]  /*0570*/  FADD R24, R17, R24 ;  /* 0x0000001811187221 */ /* 0x000fc60000000000 */
[----:B------:R-:W5:Y:S04]  /*0580*/  LDG.E.CONSTANT R6, desc[UR16][R10.64+0x4] ;  /* 0x000004100a067981 */ /* 0x000f68000c1e9900 */
[----:B------:R-:W5:Y:S01]  /*0590*/  LDG.E.CONSTANT R17, desc[UR16][R10.64+0x8] ;  /* 0x000008100a117981 */ /* 0x000f62000c1e9900 */
[----:B--2---:R-:W-:-:S03]  /*05a0*/  FADD R27, R27, -R22 ;  /* 0x800000161b1b7221 */ /* 0x004fc60000000000 */
[----:B------:R0:W2:Y:S01]  /*05b0*/  LDG.E.CONSTANT R22, desc[UR16][R28.64] ;  /* 0x000000101c167981 */ /* 0x0000a2000c1e9900 */
[----:B---3--:R-:W-:Y:S01]  /*05c0*/  FMUL R27, R9, R27 ;  /* 0x0000001b091b7220 */ /* 0x008fe20000400000 */
[----:B0-----:R-:W-:-:S04]  /*05d0*/  IMAD.WIDE R28, R0, 0x4, R28 ;  /* 0x00000004001c7825 */ /* 0x001fc800078e021c */
[----:B----4-:R-:W-:Y:S02]  /*05e0*/  FFMA R8, R27, R25, R8 ;  /* 0x000000191b087223 */ /* 0x010fe40000000008 */
[----:B------:R0:W3:Y:S01]  /*05f0*/  LDG.E.CONSTANT R25, desc[UR16][R12.64+0xc] ;  /* 0x00000c100c197981 */ /* 0x0000e2000c1e9900 */
[----:B------:R-:W-:-:S03]  /*0600*/  IMAD.WIDE R26, R0, 0x4, R28 ;  /* 0x00000004001a7825 */ /* 0x000fc600078e021c */
[----:B------:R-:W4:Y:S01]  /*0610*/  LDG.E.CONSTANT R19, desc[UR16][R28.64] ;  /* 0x000000101c137981 */ /* 0x000f22000c1e9900 */
[----:B-----5:R-:W-:-:S03]  /*0620*/  FADD R23, R23, -R2 ;  /* 0x8000000217177221 */ /* 0x020fc60000000000 */
[----:B------:R1:W5:Y:S04]  /*0630*/  LDG.E.CONSTANT R2, desc[UR16][R10.64+0xc] ;  /* 0x00000c100a027981 */ /* 0x000368000c1e9900 */
[----:B------:R-:W5:Y:S01]  /*0640*/  LDG.E.CONSTANT R26, desc[UR16][R26.64] ;  /* 0x000000101a1a7981 */ /* 0x000f62000c1e9900 */
[----:B------:R-:W-:Y:S01]  /*0650*/  FADD R9, R24, R9 ;  /* 0x0000000918097221 */ /* 0x000fe20000000000 */
[----:B------:R-:W-:-:S03]  /*0660*/  FMUL R23, R16, R23 ;  /* 0x0000001710177220 */ /* 0x000fc60000400000 */
[----:B------:R-:W-:Y:S01]  /*0670*/  FADD R9, R9, R16 ;  /* 0x0000001009097221 */ /* 0x000fe20000000000 */
[----:B------:R-:W-:Y:S01]  /*0680*/  UIADD3 UR11, UPT, UPT, UR11, 0x8, URZ ;  /* 0x000000080b0b7890 */ /* 0x000fe2000fffe0ff */
[----:B0-----:R-:W-:-:S03]  /*0690*/  IADD3 R12, P0, PT, R12, 0x20, RZ ;  /* 0x000000200c0c7810 */ /* 0x001fc60007f1e0ff */
[----:B------:R-:W-:Y:S01]  /*06a0*/  UISETP.NE.AND UP1, UPT, UR11, URZ, UPT ;  /* 0x000000ff0b00728c */ /* 0x000fe2000bf25270 */
[----:B------:R-:W-:Y:S01]  /*06b0*/  FADD R15, R18, -R15 ;  /* 0x8000000f120f7221 */ /* 0x000fe20000000000 */
[----:B------:R-:W-:Y:S01]  /*06c0*/  FFMA R21, R23, R21, R8 ;  /* 0x0000001517157223 */ /* 0x000fe20000000008 */
[----:B------:R-:W-:Y:S01]  /*06d0*/  FADD R14, R14, -R7 ;  /* 0x800000070e0e7221 */ /* 0x000fe20000000000 */
[----:B------:R-:W-:Y:S02]  /*06e0*/  IADD3.X R13, PT, PT, RZ, R13, RZ, P0, !PT ;  /* 0x0000000dff0d7210 */ /* 0x000fe400007fe4ff */
[----:B-1----:R-:W-:Y:S02]  /*06f0*/  IADD3 R10, P0, PT, R10, 0x20, RZ ;  /* 0x000000200a0a7810 */ /* 0x002fe40007f1e0ff */
[----:B------:R-:W-:Y:S02]  /*0700*/  LEA R5, R0, R5, 0x3 ;  /* 0x0000000500057211 */ /* 0x000fe400078e18ff */
[----:B------:R-:W-:Y:S01]  /*0710*/  IADD3.X R11, PT, PT, RZ, R11, RZ, P0, !PT ;  /* 0x0000000bff0b7210 */ /* 0x000fe200007fe4ff */
[----:B--2---:R-:W-:Y:S01]  /*0720*/  FMUL R8, R22, R15 ;  /* 0x0000000f16087220 */ /* 0x004fe20000400000 */
[----:B------:R-:W-:-:S03]  /*0730*/  FADD R22, R9, R22 ;  /* 0x0000001609167221 */ /* 0x000fc60000000000 */
[----:B------:R-:W-:Y:S01]  /*0740*/  FFMA R6, R8, R6, R21 ;  /* 0x0000000608067223 */ /* 0x000fe20000000015 */
[----:B---3--:R-:W-:Y:S01]  /*0750*/  FADD R25, R20, -R25 ;  /* 0x8000001914197221 */ /* 0x008fe20000000000 */
[----:B----4-:R-:W-:Y:S01]  /*0760*/  FADD R7, R22, R19 ;  /* 0x0000001316077221 */ /* 0x010fe20000000000 */
[----:B------:R-:W-:-:S04]  /*0770*/  FMUL R19, R19, R14 ;  /* 0x0000000e13137220 */ /* 0x000fc80000400000 */
[----:B------:R-:W-:Y:S01]  /*0780*/  FFMA R17, R19, R17, R6 ;  /* 0x0000001113117223 */ /* 0x000fe20000000006 */
[----:B-----5:R-:W-:Y:S01]  /*0790*/  FMUL R6, R26, R25 ;  /* 0x000000191a067220 */ /* 0x020fe20000400000 */
[----:B------:R-:W-:-:S03]  /*07a0*/  FADD R26, R7, R26 ;  /* 0x0000001a071a7221 */ /* 0x000fc60000000000 */
[----:B------:R-:W-:Y:S01]  /*07b0*/  FFMA R9, R6, R2, R17 ;  /* 0x0000000206097223 */ /* 0x000fe20000000011 */
[----:B------:R-:W-:Y:S06]  /*07c0*/  BRA.U UP1, `(.L_x_41) ;  /* 0xfffffff901987547 */ /* 0x000fec000b83ffff */
.L_x_40:
[----:B------:R-:W-:Y:S05]  /*07d0*/  BRA.U !UP0, `(.L_x_39) ;  /* 0x00000005089c7547 */ /* 0x000fea000b800000 */
[----:B------:R-:W-:Y:S02]  /*07e0*/  UISETP.GE.U32.AND UP0, UPT, UR9, 0x4, UPT ;  /* 0x000000040900788c */ /* 0x000fe4000bf06070 */
[----:B------:R-:W-:-:S04]  /*07f0*/  ULOP3.LUT UR5, UR8, 0x3, URZ, 0xc0, !UPT ;  /* 0x0000000308057892 */ /* 0x000fc8000f8ec0ff */
[----:B------:R-:W-:-:S03]  /*0800*/  UISETP.NE.AND UP1, UPT, UR5, URZ, UPT ;  /* 0x000000ff0500728c */ /* 0x000fc6000bf25270 */
[----:B------:R-:W-:Y:S08]  /*0810*/  BRA.U !UP0, `(.L_x_42) ;  /* 0x0000000108c07547 */ /* 0x000ff0000b800000 */
[----:B------:R-:W0:Y:S01]  /*0820*/  LDC.64 R18, c[0x0][0x388] ;  /* 0x0000e200ff127b82 */ /* 0x000e220000000a00 */
[----:B------:R-:W-:-:S07]  /*0830*/  IMAD R5, R4, R0, R3 ;  /* 0x0000000004057224 */ /* 0x000fce00078e0203 */
[----:B------:R-:W1:Y:S08]  /*0840*/  LDC.64 R28, c[0x0][0x380] ;  /* 0x0000e000ff1c7b82 */ /* 0x000e700000000a00 */
[----:B------:R-:W2:Y:S08]  /*0850*/  LDC.64 R10, c[0x0][0x390] ;  /* 0x0000e400ff0a7b82 */ /* 0x000eb00000000a00 */
[----:B------:R-:W3:Y:S01]  /*0860*/  LDC.64 R6, c[0x0][0x398] ;  /* 0x0000e600ff067b82 */ /* 0x000ee20000000a00 */
[----:B0-----:R-:W-:-:S04]  /*0870*/  IMAD.WIDE R18, R5, 0x4, R18 ;  /* 0x0000000405127825 */ /* 0x001fc800078e0212 */
[----:B------:R-:W-:-:S04]  /*0880*/  IMAD.WIDE R20, R0, 0x4, R18 ;  /* 0x0000000400147825 */ /* 0x000fc800078e0212 */
[----:B-1----:R-:W-:Y:S01]  /*0890*/  IMAD.WIDE R28, R5, 0x4, R28 ;  /* 0x00000004051c7825 */ /* 0x002fe200078e021c */
[----:B------:R-:W4:Y:S03]  /*08a0*/  LDG.E.CONSTANT R22, desc[UR16][R20.64] ;  /* 0x0000001014167981 */ /* 0x000f26000c1e9900 */
[----:B--2---:R-:W-:Y:S01]  /*08b0*/  IMAD.WIDE.U32 R10, R4, 0x4, R10 ;  /* 0x00000004040a7825 */ /* 0x004fe200078e000a */
[----:B------:R0:W2:Y:S03]  /*08c0*/  LDG.E.CONSTANT R5, desc[UR16][R18.64] ;  /* 0x0000001012057981 */ /* 0x0000a6000c1e9900 */
[C---:B------:R-:W-:Y:S01]  /*08d0*/  IMAD.WIDE R16, R0.reuse, 0x4, R28 ;  /* 0x0000000400107825 */ /* 0x040fe200078e021c */
[----:B------:R-:W2:Y:S03]  /*08e0*/  LDG.E.CONSTANT R2, desc[UR16][R10.64] ;  /* 0x000000100a027981 */ /* 0x000ea6000c1e9900 */
[----:B------:R-:W-:Y:S01]  /*08f0*/  IMAD.WIDE R12, R0, 0x4, R20 ;  /* 0x00000004000c7825 */ /* 0x000fe200078e0214 */
[----:B------:R-:W5:Y:S03]  /*0900*/  LDG.E.CONSTANT R23, desc[UR16][R28.64] ;  /* 0x000000101c177981 */ /* 0x000f66000c1e9900 */
[----:B---3--:R-:W-:Y:S01]  /*0910*/  IMAD.WIDE.U32 R6, R4, 0x4, R6 ;  /* 0x0000000404067825 */ /* 0x008fe200078e0006 */
[----:B------:R-:W4:Y:S03]  /*0920*/  LDG.E.CONSTANT R25, desc[UR16][R10.64+0x4] ;  /* 0x000004100a197981 */ /* 0x000f26000c1e9900 */
[C---:B0-----:R-:W-:Y:S01]  /*0930*/  IMAD.WIDE R18, R0.reuse, 0x4, R16 ;  /* 0x0000000400127825 */ /* 0x041fe200078e0210 */
[----:B------:R-:W3:Y:S03]  /*0940*/  LDG.E.CONSTANT R24, desc[UR16][R6.64] ;  /* 0x0000001006187981 */ /* 0x000ee6000c1e9900 */
[C---:B------:R-:W-:Y:S01]  /*0950*/  IMAD.WIDE R14, R0.reuse, 0x4, R12 ;  /* 0x00000004000e7825 */ /* 0x040fe200078e020c */
[----:B------:R-:W3:Y:S04]  /*0960*/  LDG.E.CONSTANT R8, desc[UR16][R16.64] ;  /* 0x0000001010087981 */ /* 0x000ee8000c1e9900 */
[----:B------:R-:W3:Y:S01]  /*0970*/  LDG.E.CONSTANT R12, desc[UR16][R12.64] ;  /* 0x000000100c0c7981 */ /* 0x000ee2000c1e9900 */
[----:B------:R-:W-:-:S03]  /*0980*/  IMAD.WIDE R20, R0, 0x4, R18 ;  /* 0x0000000400147825 */ /* 0x000fc600078e0212 */
[----:B------:R-:W3:Y:S04]  /*0990*/  LDG.E.CONSTANT R27, desc[UR16][R10.64+0x8] ;  /* 0x000008100a1b7981 */ /* 0x000ee8000c1e9900 */
[----:B------:R-:W3:Y:S04]  /*09a0*/  LDG.E.CONSTANT R29, desc[UR16][R6.64+0x4] ;  /* 0x00000410061d7981 */ /* 0x000ee8000c1e9900 */
[----:B------:R-:W3:Y:S04]  /*09b0*/  LDG.E.CONSTANT R28, desc[UR16][R18.64] ;  /* 0x00000010121c7981 */ /* 0x000ee8000c1e9900 */
[----:B------:R-:W3:Y:S04]  /*09c0*/  LDG.E.CONSTANT R14, desc[UR16][R14.64] ;  /* 0x000000100e0e7981 */ /* 0x000ee8000c1e9900 */
[----:B------:R-:W3:Y:S04]  /*09d0*/  LDG.E.CONSTANT R11, desc[UR16][R10.64+0xc] ;  /* 0x00000c100a0b7981 */ /* 0x000ee8000c1e9900 */
[----:B------:R-:W3:Y:S04]  /*09e0*/  LDG.E.CONSTANT R13, desc[UR16][R6.64+0x8] ;  /* 0x00000810060d7981 */ /* 0x000ee8000c1e9900 */
[----:B------:R-:W3:Y:S04]  /*09f0*/  LDG.E.CONSTANT R20, desc[UR16][R20.64] ;  /* 0x0000001014147981 */ /* 0x000ee8000c1e9900 */
[----:B------:R-:W3:Y:S01]  /*0a00*/  LDG.E.CONSTANT R16, desc[UR16][R6.64+0xc] ;  /* 0x00000c1006107981 */ /* 0x000ee2000c1e9900 */
[----:B------:R-:W-:Y:S01]  /*0a10*/  IADD3 R4, PT, PT, R4, 0x4, RZ ;  /* 0x0000000404047810 */ /* 0x000fe20007ffe0ff */
[----:B--2---:R-:W-:-:S04]  /*0a20*/  FADD R2, R5, -R2 ;  /* 0x8000000205027221 */ /* 0x004fc80000000000 */
[----:B-----5:R-:W-:Y:S01]  /*0a30*/  FMUL R2, R23, R2 ;  /* 0x0000000217027220 */ /* 0x020fe20000400000 */
[----:B----4-:R-:W-:Y:S01]  /*0a40*/  FADD R25, R22, -R25 ;  /* 0x8000001916197221 */ /* 0x010fe20000000000 */
[----:B------:R-:W-:Y:S02]  /*0a50*/  FADD R23, R26, R23 ;  /* 0x000000171a177221 */ /* 0x000fe40000000000 */
[----:B---3--:R-:W-:Y:S01]  /*0a60*/  FFMA R2, R2, R24, R9 ;  /* 0x0000001802027223 */ /* 0x008fe20000000009 */
[----:B------:R-:W-:Y:S01]  /*0a70*/  FMUL R25, R8, R25 ;  /* 0x0000001908197220 */ /* 0x000fe20000400000 */
[----:B------:R-:W-:Y:S01]  /*0a80*/  FADD R23, R23, R8 ;  /* 0x0000000817177221 */ /* 0x000fe20000000000 */
[----:B------:R-:W-:Y:S02]  /*0a90*/  FADD R27, R12, -R27 ;  /* 0x8000001b0c1b7221 */ /* 0x000fe40000000000 */
[----:B------:R-:W-:Y:S02]  /*0aa0*/  FFMA R2, R25, R29, R2 ;  /* 0x0000001d19027223 */ /* 0x000fe40000000002 */
[----:B------:R-:W-:Y:S01]  /*0ab0*/  FMUL R27, R28, R27 ;  /* 0x0000001b1c1b7220 */ /* 0x000fe20000400000 */
[----:B------:R-:W-:Y:S01]  /*0ac0*/  FADD R23, R23, R28 ;  /* 0x0000001c17177221 */ /* 0x000fe20000000000 */
[----:B------:R-:W-:-:S02]  /*0ad0*/  FADD R11, R14, -R11 ;  /* 0x8000000b0e0b7221 */ /* 0x000fc40000000000 */
[----:B------:R-:W-:Y:S02]  /*0ae0*/  FFMA R13, R27, R13, R2 ;  /* 0x0000000d1b0d7223 */ /* 0x000fe40000000002 */
[----:B------:R-:W-:Y:S01]  /*0af0*/  FMUL R2, R20, R11 ;  /* 0x0000000b14027220 */ /* 0x000fe20000400000 */
[----:B------:R-:W-:-:S03]  /*0b00*/  FADD R26, R23, R20 ;  /* 0x00000014171a7221 */ /* 0x000fc60000000000 */
[----:B------:R-:W-:-:S07]  /*0b10*/  FFMA R9, R2, R16, R13 ;  /* 0x0000001002097223 */ /* 0x000fce000000000d */
.L_x_42:
[----:B------:R-:W-:Y:S05]  /*0b20*/  BRA.U !UP1, `(.L_x_39) ;  /* 0x0000000109c87547 */ /* 0x000fea000b800000 */
[----:B------:R-:W-:Y:S02]  /*0b30*/  UISETP.NE.AND UP0, UPT, UR5, 0x1, UPT ;  /* 0x000000010500788c */ /* 0x000fe4000bf05270 */
[----:B------:R-:W-:-:S04]  /*0b40*/  ULOP3.LUT UR4, UR8, 0x1, URZ, 0xc0, !UPT ;  /* 0x0000000108047892 */ /* 0x000fc8000f8ec0ff */
[----:B------:R-:W-:-:S03]  /*0b50*/  UISETP.NE.U32.AND UP1, UPT, UR4, 0x1, UPT ;  /* 0x000000010400788c */ /* 0x000fc6000bf25070 */
[----:B------:R-:W-:Y:S08]  /*0b60*/  BRA.U !UP0, `(.L_x_43) ;  /* 0x0000000108707547 */ /* 0x000ff0000b800000 */
[----:B------:R-:W0:Y:S01]  /*0b70*/  LDC.64 R6, c[0x0][0x388] ;  /* 0x0000e200ff067b82 */ /* 0x000e220000000a00 */
[----:B------:R-:W-:-:S07]  /*0b80*/  IMAD R5, R4, R0, R3 ;  /* 0x0000000004057224 */ /* 0x000fce00078e0203 */
[----:B------:R-:W1:Y:S08]  /*0b90*/  LDC.64 R16, c[0x0][0x390] ;  /* 0x0000e400ff107b82 */ /* 0x000e700000000a00 */
[----:B------:R-:W2:Y:S08]  /*0ba0*/  LDC.64 R12, c[0x0][0x380] ;  /* 0x0000e000ff0c7b82 */ /* 0x000eb00000000a00 */
[----:B------:R-:W3:Y:S01]  /*0bb0*/  LDC.64 R10, c[0x0][0x398] ;  /* 0x0000e600ff0a7b82 */ /* 0x000ee20000000a00 */
[----:B0-----:R-:W-:-:S04]  /*0bc0*/  IMAD.WIDE R14, R5, 0x4, R6 ;  /* 0x00000004050e7825 */ /* 0x001fc800078e0206 */
[----:B------:R-:W-:Y:S02]  /*0bd0*/  IMAD.WIDE R18, R0, 0x4, R14 ;  /* 0x0000000400127825 */ /* 0x000fe400078e020e */
[----:B------:R-:W4:Y:S02]  /*0be0*/  LDG.E.CONSTANT R14, desc[UR16][R14.64] ;  /* 0x000000100e0e7981 */ /* 0x000f24000c1e9900 */
[----:B-1----:R-:W-:Y:S02]  /*0bf0*/  IMAD.WIDE.U32 R6, R4, 0x4, R16 ;  /* 0x0000000404067825 */ /* 0x002fe400078e0010 */
[----:B------:R-:W5:Y:S02]  /*0c00*/  LDG.E.CONSTANT R18, desc[UR16][R18.64] ;  /* 0x0000001012127981 */ /* 0x000f64000c1e9900 */
[----:B--2---:R-:W-:Y:S02]  /*0c10*/  IMAD.WIDE R12, R5, 0x4, R12 ;  /* 0x00000004050c7825 */ /* 0x004fe400078e020c */
[----:B------:R-:W4:Y:S04]  /*0c20*/  LDG.E.CONSTANT R21, desc[UR16][R6.64] ;  /* 0x0000001006157981 */ /* 0x000f28000c1e9900 */
[----:B------:R-:W2:Y:S01]  /*0c30*/  LDG.E.CONSTANT R5, desc[UR16][R12.64] ;  /* 0x000000100c057981 */ /* 0x000ea2000c1e9900 */
[----:B------:R-:W-:-:S03]  /*0c40*/  IMAD.WIDE R16, R0, 0x4, R12 ;  /* 0x0000000400107825 */ /* 0x000fc600078e020c */
[----:B------:R-:W5:Y:S01]  /*0c50*/  LDG.E.CONSTANT R23, desc[UR16][R6.64+0x4] ;  /* 0x0000041006177981 */ /* 0x000f62000c1e9900 */
[----:B---3--:R-:W-:-:S03]  /*0c60*/  IMAD.WIDE.U32 R10, R4, 0x4, R10 ;  /* 0x00000004040a7825 */ /* 0x008fc600078e000a */
[----:B------:R-:W3:Y:S04]  /*0c70*/  LDG.E.CONSTANT R17, desc[UR16][R16.64] ;  /* 0x0000001010117981 */ /* 0x000ee8000c1e9900 */
[----:B------:R-:W3:Y:S04]  /*0c80*/  LDG.E.CONSTANT R8, desc[UR16][R10.64] ;  /* 0x000000100a087981 */ /* 0x000ee8000c1e9900 */
[----:B------:R-:W3:Y:S01]  /*0c90*/  LDG.E.CONSTANT R20, desc[UR16][R10.64+0x4] ;  /* 0x000004100a147981 */ /* 0x000ee2000c1e9900 */
[----:B------:R-:W-:Y:S01]  /*0ca0*/  IADD3 R4, PT, PT, R4, 0x2, RZ ;  /* 0x0000000204047810 */ /* 0x000fe20007ffe0ff */
[----:B----4-:R-:W-:-:S04]  /*0cb0*/  FADD R2, R14, -R21 ;  /* 0x800000150e027221 */ /* 0x010fc80000000000 */
[----:B--2---:R-:W-:Y:S01]  /*0cc0*/  FMUL R2, R5, R2 ;  /* 0x0000000205027220 */ /* 0x004fe20000400000 */
[----:B-----5:R-:W-:Y:S01]  /*0cd0*/  FADD R14, R18, -R23 ;  /* 0x80000017120e7221 */ /* 0x020fe20000000000 */
[----:B------:R-:W-:Y:S02]  /*0ce0*/  FADD R26, R26, R5 ;  /* 0x000000051a1a7221 */ /* 0x000fe40000000000 */
[----:B---3--:R-:W-:Y:S01]  /*0cf0*/  FFMA R2, R2, R8, R9 ;  /* 0x0000000802027223 */ /* 0x008fe20000000009 */
[----:B------:R-:W-:Y:S01]  /*0d00*/  FMUL R9, R17, R14 ;  /* 0x0000000e11097220 */ /* 0x000fe20000400000 */
[----:B------:R-:W-:-:S03]  /*0d10*/  FADD R26, R26, R17 ;  /* 0x000000111a1a7221 */ /* 0x000fc60000000000 */
[----:B------:R-:W-:-:S07]  /*0d20*/  FFMA R9, R9, R20, R2 ;  /* 0x0000001409097223 */ /* 0x000fce0000000002 */
.L_x_43:
[----:B------:R-:W-:Y:S05]  /*0d30*/  BRA.U UP1, `(.L_x_39) ;  /* 0x0000000101447547 */ /* 0x000fea000b800000 */
[----:B------:R-:W0:Y:S01]  /*0d40*/  LDC.64 R14, c[0x0][0x390] ;  /* 0x0000e400ff0e7b82 */ /* 0x000e220000000a00 */
[----:B------:R-:W-:-:S07]  /*0d50*/  IMAD R5, R4, R0, R3 ;  /* 0x0000000004057224 */ /* 0x000fce00078e0203 */
[----:B------:R-:W1:Y:S08]  /*0d60*/  LDC.64 R12, c[0x0][0x388] ;  /* 0x0000e200ff0c7b82 */ /* 0x000e700000000a00 */
[----:B------:R-:W2:Y:S08]  /*0d70*/  LDC.64 R10, c[0x0][0x380] ;  /* 0x0000e000ff0a7b82 */ /* 0x000eb00000000a00 */
[----:B------:R-:W3:Y:S01]  /*0d80*/  LDC.64 R6, c[0x0][0x398] ;  /* 0x0000e600ff067b82 */ /* 0x000ee20000000a00 */
[----:B0-----:R-:W-:-:S06]  /*0d90*/  IMAD.WIDE.U32 R14, R4, 0x4, R14 ;  /* 0x00000004040e7825 */ /* 0x001fcc00078e000e */
[----:B------:R-:W4:Y:S01]  /*0da0*/  LDG.E.CONSTANT R15, desc[UR16][R14.64] ;  /* 0x000000100e0f7981 */ /* 0x000f22000c1e9900 */
[----:B-1----:R-:W-:-:S06]  /*0db0*/  IMAD.WIDE R12, R5, 0x4, R12 ;  /* 0x00000004050c7825 */ /* 0x002fcc00078e020c */
[----:B------:R-:W4:Y:S01]  /*0dc0*/  LDG.E.CONSTANT R12, desc[UR16][R12.64] ;  /* 0x000000100c0c7981 */ /* 0x000f22000c1e9900 */
[----:B--2---:R-:W-:-:S06]  /*0dd0*/  IMAD.WIDE R10, R5, 0x4, R10 ;  /* 0x00000004050a7825 */ /* 0x004fcc00078e020a */
[----:B------:R-:W2:Y:S01]  /*0de0*/  LDG.E.CONSTANT R11, desc[UR16][R10.64] ;  /* 0x000000100a0b7981 */ /* 0x000ea2000c1e9900 */
[----:B---3--:R-:W-:-:S06]  /*0df0*/  IMAD.WIDE.U32 R6, R4, 0x4, R6 ;  /* 0x0000000404067825 */ /* 0x008fcc00078e0006 */
[----:B------:R-:W3:Y:S01]  /*0e00*/  LDG.E.CONSTANT R6, desc[UR16][R6.64] ;  /* 0x0000001006067981 */ /* 0x000ee2000c1e9900 */
[----:B----4-:R-:W-:-:S04]  /*0e10*/  FADD R0, R12, -R15 ;  /* 0x8000000f0c007221 */ /* 0x010fc80000000000 */
[----:B--2---:R-:W-:Y:S01]  /*0e20*/  FMUL R0, R11, R0 ;  /* 0x000000000b007220 */ /* 0x004fe20000400000 */
[----:B------:R-:W-:-:S03]  /*0e30*/  FADD R26, R26, R11 ;  /* 0x0000000b1a1a7221 */ /* 0x000fc60000000000 */
[----:B---3--:R-:W-:-:S07]  /*0e40*/  FFMA R9, R0, R6, R9 ;  /* 0x0000000600097223 */ /* 0x008fce0000000009 */
.L_x_39:
[----:B------:R-:W0:Y:S08]  /*0e50*/  LDC.64 R4, c[0x0][0x3a0] ;  /* 0x0000e800ff047b82 */ /* 0x000e300000000a00 */
[----:B------:R-:W1:Y:S01]  /*0e60*/  LDC.64 R6, c[0x0][0x3a8] ;  /* 0x0000ea00ff067b82 */ /* 0x000e620000000a00 */
[----:B0-----:R-:W-:-:S05]  /*0e70*/  IMAD.WIDE R4, R3, 0x4, R4 ;  /* 0x0000000403047825 */ /* 0x001fca00078e0204 */
[----:B------:R-:W-:Y:S01]  /*0e80*/  STG.E desc[UR16][R4.64], R9 ;  /* 0x0000000904007986 */ /* 0x000fe2000c101910 */
[----:B-1----:R-:W-:-:S05]  /*0e90*/  IMAD.WIDE R2, R3, 0x4, R6 ;  /* 0x0000000403027825 */ /* 0x002fca00078e0206 */
[----:B------:R-:W-:Y:S01]  /*0ea0*/  STG.E desc[UR16][R2.64], R26 ;  /* 0x0000001a02007986 */ /* 0x000fe2000c101910 */
[----:B------:R-:W-:Y:S05]  /*0eb0*/  EXIT ;  /* 0x000000000000794d */ /* 0x000fea0003800000 */
.L_x_44:
        /* <DEDUP_REMOVED lines=12> */
.L_x_81:


//--------------------- .text._Z17InitGradBetaGammaIfEvPT_S1_i --------------------------
	.section	.text._Z17InitGradBetaGammaIfEvPT_S1_i,"ax",@progbits
	.align	128
        .global         _Z17InitGradBetaGammaIfEvPT_S1_i
        .type           _Z17InitGradBetaGammaIfEvPT_S1_i,@function
        .size           _Z17InitGradBetaGammaIfEvPT_S1_i,(.L_x_82 - _Z17InitGradBetaGammaIfEvPT_S1_i)
        .other          _Z17InitGradBetaGammaIfEvPT_S1_i,@"STO_CUDA_ENTRY STV_DEFAULT"
_Z17InitGradBetaGammaIfEvPT_S1_i:
.text._Z17InitGradBetaGammaIfEvPT_S1_i:
[----:B------:R-:W-:Y:S01]  /*0000*/  LDC R1, c[0x0][0x37c] ;  /* 0x0000df00ff017b82 */ /* 0x000fe20000000800 */
[----:B------:R-:W0:Y:S07]  /*0010*/  S2R R7, SR_TID.X ;  /* 0x0000000000077919 */ /* 0x000e2e0000002100 */
[----:B------:R-:W0:Y:S01]  /*0020*/  S2UR UR4, SR_CTAID.X ;  /* 0x00000000000479c3 */ /* 0x000e220000002500 */
[----:B------:R-:W1:Y:S07]  /*0030*/  LDCU UR5, c[0x0][0x390] ;  /* 0x00007200ff0577ac */ /* 0x000e6e0008000800 */
[----:B------:R-:W0:Y:S02]  /*0040*/  LDC R0, c[0x0][0x360] ;  /* 0x0000d800ff007b82 */ /* 0x000e240000000800 */
[----:B0-----:R-:W-:-:S05]  /*0050*/  IMAD R7, R0, UR4, R7 ;  /* 0x0000000400077c24 */ /* 0x001fca000f8e0207 */
[----:B-1----:R-:W-:-:S13]  /*0060*/  ISETP.GE.AND P0, PT, R7, UR5, PT ;  /* 0x0000000507007c0c */ /* 0x002fda000bf06270 */
[----:B------:R-:W-:Y:S05]  /*0070*/  @P0 EXIT ;  /* 0x000000000000094d */ /* 0x000fea0003800000 */
[----:B------:R-:W0:Y:S01]  /*0080*/  LDC.64 R2, c[0x0][0x380] ;  /* 0x0000e000ff027b82 */ /* 0x000e220000000a00 */
[----:B------:R-:W1:Y:S07]  /*0090*/  LDCU.64 UR4, c[0x0][0x358] ;  /* 0x00006b00ff0477ac */ /* 0x000e6e0008000a00 */
[----:B------:R-:W2:Y:S01]  /*00a0*/  LDC.64 R4, c[0x0][0x388] ;  /* 0x0000e200ff047b82 */ /* 0x000ea20000000a00 */
[----:B0-----:R-:W-:-:S05]  /*00b0*/  IMAD.WIDE R2, R7, 0x4, R2 ;  /* 0x0000000407027825 */ /* 0x001fca00078e0202 */
[----:B-1----:R-:W-:Y:S01]  /*00c0*/  STG.E desc[UR4][R2.64], RZ ;  /* 0x000000ff02007986 */ /* 0x002fe2000c101904 */
[----:B--2---:R-:W-:-:S05]  /*00d0*/  IMAD.WIDE R4, R7, 0x4, R4 ;  /* 0x0000000407047825 */ /* 0x004fca00078e0204 */
[----:B------:R-:W-:Y:S01]  /*00e0*/  STG.E desc[UR4][R4.64], RZ ;  /* 0x000000ff04007986 */ /* 0x000fe2000c101904 */
[----:B------:R-:W-:Y:S05]  /*00f0*/  EXIT ;  /* 0x000000000000794d */ /* 0x000fea0003800000 */
.L_x_45:
        /* <DEDUP_REMOVED lines=16> */
.L_x_82:


//--------------------- .text._Z22LayerNormKernelV2Part2IffEvPKT_PKT0_S5_S5_S5_S3_PS0_ii --------------------------
	.section	.text._Z22LayerNormKernelV2Part2IffEvPKT_PKT0_S5_S5_S5_S3_PS0_ii,"ax",@progbits
	.align	128
        .global         _Z22LayerNormKernelV2Part2IffEvPKT_PKT0_S5_S5_S5_S3_PS0_ii
        .type           _Z22LayerNormKernelV2Part2IffEvPKT_PKT0_S5_S5_S5_S3_PS0_ii,@function
        .size           _Z22LayerNormKernelV2Part2IffEvPKT_PKT0_S5_S5_S5_S3_PS0_ii,(.L_x_83 - _Z22LayerNormKernelV2Part2IffEvPKT_PKT0_S5_S5_S5_S3_PS0_ii)
        .other          _Z22LayerNormKernelV2Part2IffEvPKT_PKT0_S5_S5_S5_S3_PS0_ii,@"STO_CUDA_ENTRY STV_DEFAULT"
_Z22LayerNormKernelV2Part2IffEvPKT_PKT0_S5_S5_S5_S3_PS0_ii:
.text._Z22LayerNormKernelV2Part2IffEvPKT_PKT0_S5_S5_S5_S3_PS0_ii:
[----:B------:R-:W-:Y:S01]  /*0000*/  LDC R1, c[0x0][0x37c] ;  /* 0x0000df00ff017b82 */ /* 0x000fe20000000800 */
[----:B------:R-:W0:Y:S07]  /*0010*/  S2R R0, SR_TID.X ;  /* 0x0000000000007919 */ /* 0x000e2e0000002100 */
[----:B------:R-:W0:Y:S08]  /*0020*/  S2UR UR4, SR_CTAID.X ;  /* 0x00000000000479c3 */ /* 0x000e300000002500 */
[----:B------:R-:W0:Y:S08]  /*0030*/  LDC R5, c[0x0][0x360] ;  /* 0x0000d800ff057b82 */ /* 0x000e300000000800 */
[----:B------:R-:W1:Y:S01]  /*0040*/  LDC.64 R2, c[0x0][0x3b8] ;  /* 0x0000ee00ff027b82 */ /* 0x000e620000000a00 */
[----:B0-----:R-:W-:-:S02]  /*0050*/  IMAD R0, R5, UR4, R0 ;  /* 0x0000000405007c24 */ /* 0x001fc4000f8e0200 */
[----:B-1----:R-:W-:-:S05]  /*0060*/  IMAD R5, R3, R2, RZ ;  /* 0x0000000203057224 */ /* 0x002fca00078e02ff */
[----:B------:R-:W-:-:S13]  /*0070*/  ISETP.GE.AND P0, PT, R0, R5, PT ;  /* 0x000000050000720c */ /* 0x000fda0003f06270 */
[----:B------:R-:W-:Y:S05]  /*0080*/  @P0 EXIT ;  /* 0x000000000000094d */ /* 0x000fea0003800000 */
[----:B------:R-:W-:Y:S01]  /*0090*/  IABS R7, R3 ;  /* 0x0000000300077213 */ /* 0x000fe20000000000 */
[----:B------:R-:W0:Y:S01]  /*00a0*/  LDC.64 R10, c[0x0][0x380] ;  /* 0x0000e000ff0a7b82 */ /* 0x000e220000000a00 */
[----:B------:R-:W1:Y:S02]  /*00b0*/  LDCU.64 UR4, c[0x0][0x358] ;  /* 0x00006b00ff0477ac */ /* 0x000e640008000a00 */
[----:B------:R-:W2:Y:S05]  /*00c0*/  I2F.RP R2, R7 ;  /* 0x0000000700027306 */ /* 0x000eaa0000209400 */
[----:B------:R-:W3:Y:S03]  /*00d0*/  LDC.64 R12, c[0x0][0x398] ;  /* 0x0000e600ff0c7b82 */ /* 0x000ee60000000a00 */
[----:B--2---:R-:W2:Y:S01]  /*00e0*/  MUFU.RCP R2, R2 ;  /* 0x0000000200027308 */ /* 0x004ea20000001000 */
[----:B0-----:R-:W-:-:S06]  /*00f0*/  IMAD.WIDE R10, R0, 0x4, R10 ;  /* 0x00000004000a7825 */ /* 0x001fcc00078e020a */
[----:B-1----:R-:W4:Y:S01]  /*0100*/  LDG.E.CONSTANT R11, desc[UR4][R10.64] ;  /* 0x000000040a0b7981 */ /* 0x002f22000c1e9900 */
[----:B--2---:R-:W-:-:S04]  /*0110*/  IADD3 R4, PT, PT, R2, 0xffffffe, RZ ;  /* 0x0ffffffe02047810 */ /* 0x004fc80007ffe0ff */
[----:B------:R0:W1:Y:S02]  /*0120*/  F2I.FTZ.U32.TRUNC.NTZ R5, R4 ;  /* 0x0000000400057305 */ /* 0x000064000021f000 */
[----:B0-----:R-:W-:Y:S01]  /*0130*/  HFMA2 R4, -RZ, RZ, 0, 0 ;  /* 0x00000000ff047431 */ /* 0x001fe200000001ff */
[----:B-1----:R-:W-:-:S05]  /*0140*/  IADD3 R6, PT, PT, RZ, -R5, RZ ;  /* 0x80000005ff067210 */ /* 0x002fca0007ffe0ff */
[----:B------:R-:W-:Y:S01]  /*0150*/  IMAD R9, R6, R7, RZ ;  /* 0x0000000706097224 */ /* 0x000fe200078e02ff */
[----:B------:R-:W-:-:S03]  /*0160*/  IABS R6, R0 ;  /* 0x0000000000067213 */ /* 0x000fc60000000000 */
[----:B------:R-:W-:Y:S02]  /*0170*/  IMAD.HI.U32 R5, R5, R9, R4 ;  /* 0x0000000905057227 */ /* 0x000fe400078e0004 */
[----:B------:R-:W0:Y:S04]  /*0180*/  LDC.64 R8, c[0x0][0x3a0] ;  /* 0x0000e800ff087b82 */ /* 0x000e280000000a00 */
[----:B------:R-:W-:-:S04]  /*0190*/  IMAD.HI.U32 R14, R5, R6, RZ ;  /* 0x00000006050e7227 */ /* 0x000fc800078e00ff */
[----:B------:R-:W1:Y:S01]  /*01a0*/  LDC.64 R4, c[0x0][0x390] ;  /* 0x0000e400ff047b82 */ /* 0x000e620000000a00 */
[----:B------:R-:W-:-:S05]  /*01b0*/  IADD3 R2, PT, PT, -R14, RZ, RZ ;  /* 0x000000ff0e027210 */ /* 0x000fca0007ffe1ff */
[----:B------:R-:W-:-:S05]  /*01c0*/  IMAD R2, R7, R2, R6 ;  /* 0x0000000207027224 */ /* 0x000fca00078e0206 */
[----:B------:R-:W-:-:S13]  /*01d0*/  ISETP.GT.U32.AND P2, PT, R7, R2, PT ;  /* 0x000000020700720c */ /* 0x000fda0003f44070 */
[-C--:B------:R-:W-:Y:S02]  /*01e0*/  @!P2 IADD3 R2, PT, PT, R2, -R7.reuse, RZ ;  /* 0x800000070202a210 */ /* 0x080fe40007ffe0ff */
[----:B------:R-:W-:Y:S02]  /*01f0*/  @!P2 IADD3 R14, PT, PT, R14, 0x1, RZ ;  /* 0x000000010e0ea810 */ /* 0x000fe40007ffe0ff */
[----:B------:R-:W-:Y:S02]  /*0200*/  ISETP.GE.U32.AND P0, PT, R2, R7, PT ;  /* 0x000000070200720c */ /* 0x000fe40003f06070 */
[----:B------:R-:W-:Y:S01]  /*0210*/  LOP3.LUT R2, R0, R3, RZ, 0x3c, !PT ;  /* 0x0000000300027212 */ /* 0x000fe200078e3cff */
[----:B------:R-:W2:Y:S01]  /*0220*/  LDC.64 R6, c[0x0][0x388] ;  /* 0x0000e200ff067b82 */ /* 0x000ea20000000a00 */
[----:B------:R-:W-:Y:S02]  /*0230*/  ISETP.NE.AND P2, PT, R3, RZ, PT ;  /* 0x000000ff0300720c */ /* 0x000fe40003f45270 */
[----:B------:R-:W-:-:S07]  /*0240*/  ISETP.GE.AND P1, PT, R2, RZ, PT ;  /* 0x000000ff0200720c */ /* 0x000fce0003f26270 */
[----:B------:R-:W-:-:S06]  /*0250*/  @P0 IADD3 R14, PT, PT, R14, 0x1, RZ ;  /* 0x000000010e0e0810 */ /* 0x000fcc0007ffe0ff */
[----:B------:R-:W-:Y:S02]  /*0260*/  @!P1 IADD3 R14, PT, PT, -R14, RZ, RZ ;  /* 0x000000ff0e0e9210 */ /* 0x000fe40007ffe1ff */
[----:B------:R-:W-:-:S04]  /*0270*/  @!P2 LOP3.LUT R14, RZ, R3, RZ, 0x33, !PT ;  /* 0x00000003ff0ea212 */ /* 0x000fc800078e33ff */
[C---:B------:R-:W-:Y:S01]  /*0280*/  IADD3 R15, PT, PT, -R14.reuse, RZ, RZ ;  /* 0x000000ff0e0f7210 */ /* 0x040fe20007ffe1ff */
[----:B0-----:R-:W-:-:S04]  /*0290*/  IMAD.WIDE R8, R14, 0x4, R8 ;  /* 0x000000040e087825 */ /* 0x001fc800078e0208 */
[----:B------:R-:W-:Y:S02]  /*02a0*/  IMAD R15, R3, R15, R0 ;  /* 0x0000000f030f7224 */ /* 0x000fe400078e0200 */
[----:B---3--:R-:W-:Y:S01]  /*02b0*/  IMAD.WIDE R2, R14, 0x4, R12 ;  /* 0x000000040e027825 */ /* 0x008fe200078e020c */
[----:B------:R-:W4:Y:S01]  /*02c0*/  LDG.E.CONSTANT R8, desc[UR4][R8.64] ;  /* 0x0000000408087981 */ /* 0x000f22000c1e9900 */
[----:B------:R-:W0:Y:S02]  /*02d0*/  LDC.64 R12, c[0x0][0x3b0] ;  /* 0x0000ec00ff0c7b82 */ /* 0x000e240000000a00 */
[C---:B--2---:R-:W-:Y:S02]  /*02e0*/  IMAD.WIDE R6, R15.reuse, 0x4, R6 ;  /* 0x000000040f067825 */ /* 0x044fe400078e0206 */
[----:B------:R-:W2:Y:S02]  /*02f0*/  LDG.E.CONSTANT R2, desc[UR4][R2.64] ;  /* 0x0000000402027981 */ /* 0x000ea4000c1e9900 */
[----:B-1----:R-:W-:-:S02]  /*0300*/  IMAD.WIDE R4, R15, 0x4, R4 ;  /* 0x000000040f047825 */ /* 0x002fc400078e0204 */
[----:B------:R-:W3:Y:S04]  /*0310*/  LDG.E.CONSTANT R6, desc[UR4][R6.64] ;  /* 0x0000000406067981 */ /* 0x000ee8000c1e9900 */
[----:B------:R-:W3:Y:S01]  /*0320*/  LDG.E.CONSTANT R4, desc[UR4][R4.64] ;  /* 0x0000000404047981 */ /* 0x000ee2000c1e9900 */
[----:B----4-:R-:W-:Y:S01]  /*0330*/  FADD R15, -R8, R11 ;  /* 0x0000000b080f7221 */ /* 0x010fe20000000100 */
[----:B0-----:R-:W-:-:S04]  /*0340*/  IMAD.WIDE R8, R0, 0x4, R12 ;  /* 0x0000000400087825 */ /* 0x001fc800078e020c */
[----:B--2---:R-:W-:-:S04]  /*0350*/  FMUL R15, R2, R15 ;  /* 0x0000000f020f7220 */ /* 0x004fc80000400000 */
[----:B---3--:R-:W-:-:S05]  /*0360*/  FFMA R15, R15, R6, R4 ;  /* 0x000000060f0f7223 */ /* 0x008fca0000000004 */
[----:B------:R-:W-:Y:S01]  /*0370*/  STG.E desc[UR4][R8.64], R15 ;  /* 0x0000000f08007986 */ /* 0x000fe2000c101904 */
[----:B------:R-:W-:Y:S05]  /*0380*/  EXIT ;  /* 0x000000000000794d */ /* 0x000fea0003800000 */
.L_x_46:
        /* <DEDUP_REMOVED lines=15> */
.L_x_83:


//--------------------- .text._Z22LayerNormKernelV2Part1IffEvPKT_T0_PS3_S4_ii --------------------------
	.section	.text._Z22LayerNormKernelV2Part1IffEvPKT_T0_PS3_S4_ii,"ax",@progbits
	.align	128
        .global         _Z22LayerNormKernelV2Part1IffEvPKT_T0_PS3_S4_ii
        .type           _Z22LayerNormKernelV2Part1IffEvPKT_T0_PS3_S4_ii,@function
        .size           _Z22LayerNormKernelV2Part1IffEvPKT_T0_PS3_S4_ii,(.L_x_79 - _Z22LayerNormKernelV2Part1IffEvPKT_T0_PS3_S4_ii)
        .other          _Z22LayerNormKernelV2Part1IffEvPKT_T0_PS3_S4_ii,@"STO_CUDA_ENTRY STV_DEFAULT"
_Z22LayerNormKernelV2Part1IffEvPKT_T0_PS3_S4_ii:
.text._Z22LayerNormKernelV2Part1IffEvPKT_T0_PS3_S4_ii:
[----:B------:R-:W-:Y:S08]  /*0000*/  LDC R1, c[0x0][0x37c] ;  /* 0x0000df00ff017b82 */ /* 0x000ff00000000800 */
[----:B------:R-:W0:Y:S08]  /*0010*/  S2UR UR8, SR_CTAID.X ;  /* 0x00000000000879c3 */ /* 0x000e300000002500 */
[----:B------:R-:W0:Y:S02]  /*0020*/  LDC R0, c[0x0][0x3a0] ;  /* 0x0000e800ff007b82 */ /* 0x000e240000000800 */
[----:B0-----:R-:W-:-:S13]  /*0030*/  ISETP.LE.AND P0, PT, R0, UR8, PT ;  /* 0x0000000800007c0c */ /* 0x001fda000bf03270 */
[----:B------:R-:W-:Y:S05]  /*0040*/  @P0 EXIT ;  /* 0x000000000000094d */ /* 0x000fea0003800000 */
[----:B------:R-:W0:Y:S01]  /*0050*/  LDCU UR9, c[0x0][0x3a4] ;  /* 0x00007480ff0977ac */ /* 0x000e220008000800 */
[----:B------:R-:W1:Y:S01]  /*0060*/  S2R R12, SR_TID.X ;  /* 0x00000000000c7919 */ /* 0x000e620000002100 */
[----:B------:R-:W2:Y:S01]  /*0070*/  S2UR UR7, SR_CgaCtaId ;  /* 0x00000000000779c3 */ /* 0x000ea20000008800 */
[----:B------:R-:W-:Y:S01]  /*0080*/  MOV R10, UR8 ;  /* 0x00000008000a7c02 */ /* 0x000fe20008000f00 */
[----:B------:R-:W3:Y:S06]  /*0090*/  LDCU.64 UR12, c[0x0][0x358] ;  /* 0x00006b00ff0c77ac */ /* 0x000eec0008000a00 */
[----:B------:R-:W4:Y:S01]  /*00a0*/  LDC R11, c[0x0][0x370] ;  /* 0x0000dc00ff0b7b82 */ /* 0x000f220000000800 */
[----:B0-----:R-:W-:-:S02]  /*00b0*/  UIADD3 UR4, UPT, UPT, UR9, 0x3ff, URZ ;  /* 0x000003ff09047890 */ /* 0x001fc4000fffe0ff */
[----:B------:R-:W-:Y:S02]  /*00c0*/  I2FP.F32.S32 R9, UR9 ;  /* 0x0000000900097c45 */ /* 0x000fe40008201400 */
[----:B------:R-:W-:-:S04]  /*00d0*/  USHF.R.S32.HI UR5, URZ, 0x1f, UR4 ;  /* 0x0000001fff057899 */ /* 0x000fc80008011404 */
[----:B------:R-:W-:-:S03]  /*00e0*/  ULEA.HI UR5, UR5, UR4, URZ, 0xa ;  /* 0x0000000405057291 */ /* 0x000fc6000f8f50ff */
[----:B------:R-:W-:Y:S01]  /*00f0*/  UMOV UR4, 0x400 ;  /* 0x0000040000047882 */ /* 0x000fe20000000000 */
[----:B------:R-:W-:Y:S01]  /*0100*/  USHF.R.S32.HI UR5, URZ, 0xa, UR5 ;  /* 0x0000000aff057899 */ /* 0x000fe20008011405 */
[----:B-1----:R-:W-:-:S03]  /*0110*/  SHF.R.U32.HI R8, RZ, 0x3, R12 ;  /* 0x00000003ff087819 */ /* 0x002fc6000001160c */
[----:B------:R-:W-:Y:S01]  /*0120*/  UISETP.LT.AND UP0, UPT, UR5, 0x1, UPT ;  /* 0x000000010500788c */ /* 0x000fe2000bf01270 */
[----:B------:R-:W-:-:S03]  /*0130*/  LOP3.LUT R8, R8, 0x7c, RZ, 0xc0, !PT ;  /* 0x0000007c08087812 */ /* 0x000fc600078ec0ff */
[----:B------:R-:W-:Y:S02]  /*0140*/  USEL UR6, UR5, 0x1, !UP0 ;  /* 0x0000000105067887 */ /* 0x000fe4000c000000 */
[----:B--2---:R-:W-:Y:S02]  /*0150*/  ULEA UR5, UR7, UR4, 0x18 ;  /* 0x0000000407057291 */ /* 0x004fe4000f8ec0ff */
[----:B------:R-:W-:Y:S02]  /*0160*/  ULOP3.LUT UR14, UR6, 0x1ffffe, URZ, 0xc0, !UPT ;  /* 0x001ffffe060e7892 */ /* 0x000fe4000f8ec0ff */
[----:B------:R-:W-:Y:S02]  /*0170*/  UIADD3 UR11, UPT, UPT, UR6, -0x1, URZ ;  /* 0xffffffff060b7890 */ /* 0x000fe4000fffe0ff */
[----:B------:R-:W-:Y:S02]  /*0180*/  ULOP3.LUT UR6, UR6, 0x1, URZ, 0xc0, !UPT ;  /* 0x0000000106067892 */ /* 0x000fe4000f8ec0ff */
[----:B---3--:R-:W-:-:S12]  /*0190*/  UIADD3 UR7, UPT, UPT, -UR14, URZ, URZ ;  /* 0x000000ff0e077290 */ /* 0x008fd8000fffe1ff */
.L_x_67:
[----:B0-----:R-:W0:Y:S01]  /*01a0*/  LDCU UR8, c[0x0][0x3a4] ;  /* 0x00007480ff0877ac */ /* 0x001e220008000800 */
[----:B-1----:R-:W1:Y:S01]  /*01b0*/  LDC.64 R2, c[0x0][0x380] ;  /* 0x0000e000ff027b82 */ /* 0x002e620000000a00 */
[----:B------:R-:W-:Y:S01]  /*01c0*/  HFMA2 R14, -RZ, RZ, 0, 0 ;  /* 0x00000000ff0e7431 */ /* 0x000fe200000001ff */
[----:B0-----:R-:W-:Y:S02]  /*01d0*/  UISETP.GE.AND UP0, UPT, UR8, 0x1, UPT ;  /* 0x000000010800788c */ /* 0x001fe4000bf06270 */
[----:B------:R-:W-:-:S04]  /*01e0*/  IMAD R5, R10, UR8, RZ ;  /* 0x000000080a057c24 */ /* 0x000fc8000f8e02ff */
[----:B-1----:R-:W-:-:S03]  /*01f0*/  IMAD.WIDE R2, R5, 0x4, R2 ;  /* 0x0000000405027825 */ /* 0x002fc600078e0202 */
[----:B------:R-:W-:Y:S05]  /*0200*/  BRA.U !UP0, `(.L_x_47) ;  /* 0x0000000908947547 */ /* 0x000fea000b800000 */
[----:B------:R-:W0:Y:S01]  /*0210*/  S2R R15, SR_LANEID ;  /* 0x00000000000f7919 */ /* 0x000e220000000000 */
[----:B------:R-:W-:Y:S01]  /*0220*/  UISETP.NE.AND UP0, UPT, UR11, URZ, UPT ;  /* 0x000000ff0b00728c */ /* 0x000fe2000bf05270 */
[----:B------:R-:W-:Y:S02]  /*0230*/  MOV R14, RZ ;  /* 0x000000ff000e7202 */ /* 0x000fe40000000f00 */
[----:B------:R-:W-:-:S06]  /*0240*/  MOV R0, R12 ;  /* 0x0000000c00007202 */ /* 0x000fcc0000000f00 */
[----:B------:R-:W-:Y:S05]  /*0250*/  BRA.U !UP0, `(.L_x_48) ;  /* 0x0000000508b07547 */ /* 0x000fea000b800000 */
[----:B------:R-:W-:Y:S01]  /*0260*/  LEA R13, R12, 0x400, 0x2 ;  /* 0x000004000c0d7811 */ /* 0x000fe200078e10ff */
[----:B------:R-:W1:Y:S01]  /*0270*/  LDCU UR8, c[0x0][0x3a4] ;  /* 0x00007480ff0877ac */ /* 0x000e620008000800 */
[----:B------:R-:W-:Y:S02]  /*0280*/  MOV R14, RZ ;  /* 0x000000ff000e7202 */ /* 0x000fe40000000f00 */
[----:B------:R-:W-:Y:S01]  /*0290*/  MOV R0, R12 ;  /* 0x0000000c00007202 */ /* 0x000fe20000000f00 */
[----:B------:R-:W-:-:S06]  /*02a0*/  UMOV UR4, UR7 ;  /* 0x0000000700047c82 */ /* 0x000fcc0008000000 */
.L_x_53:
[C---:B------:R-:W-:Y:S02]  /*02b0*/  IADD3 R5, PT, PT, R13.reuse, -0x400, RZ ;  /* 0xfffffc000d057810 */ /* 0x040fe40007ffe0ff */
[----:B------:R-:W-:Y:S02]  /*02c0*/  CS2R R20, SRZ ;  /* 0x0000000000147805 */ /* 0x000fe4000001ff00 */
[C---:B------:R-:W-:Y:S02]  /*02d0*/  IADD3 R4, PT, PT, R13.reuse, -0x3ff, RZ ;  /* 0xfffffc010d047810 */ /* 0x040fe40007ffe0ff */
[----:B------:R-:W-:Y:S02]  /*02e0*/  CS2R R26, SRZ ;  /* 0x00000000001a7805 */ /* 0x000fe4000001ff00 */
[----:B------:R-:W-:Y:S02]  /*02f0*/  IADD3 R6, PT, PT, R13, -0x3fe, RZ ;  /* 0xfffffc020d067810 */ /* 0x000fe40007ffe0ff */
[----:B------:R-:W-:-:S02]  /*0300*/  CS2R R22, SRZ ;  /* 0x0000000000167805 */ /* 0x000fc4000001ff00 */
[----:B------:R-:W-:Y:S02]  /*0310*/  IADD3 R7, PT, PT, R13, -0x3fd, RZ ;  /* 0xfffffc030d077810 */ /* 0x000fe40007ffe0ff */
[C---:B-1----:R-:W-:Y:S02]  /*0320*/  ISETP.GE.AND P0, PT, R5.reuse, UR8, PT ;  /* 0x0000000805007c0c */ /* 0x042fe4000bf06270 */
[----:B------:R-:W-:Y:S01]  /*0330*/  ISETP.GE.AND P1, PT, R4, UR8, PT ;  /* 0x0000000804007c0c */ /* 0x000fe2000bf26270 */
[----:B------:R-:W-:Y:S01]  /*0340*/  IMAD.WIDE.U32 R4, R5, 0x4, R2 ;  /* 0x0000000405047825 */ /* 0x000fe200078e0002 */
[----:B------:R-:W-:Y:S02]  /*0350*/  ISETP.GE.AND P2, PT, R6, UR8, PT ;  /* 0x0000000806007c0c */ /* 0x000fe4000bf46270 */
[----:B------:R-:W-:-:S07]  /*0360*/  ISETP.GE.AND P3, PT, R7, UR8, PT ;  /* 0x0000000807007c0c */ /* 0x000fce000bf66270 */
[----:B------:R-:W2:Y:S04]  /*0370*/  @!P0 LDG.E.CONSTANT R20, desc[UR12][R4.64] ;  /* 0x0000000c04148981 */ /* 0x000ea8000c1e9900 */
[----:B------:R-:W2:Y:S04]  /*0380*/  @!P1 LDG.E.CONSTANT R27, desc[UR12][R4.64+0x4] ;  /* 0x0000040c041b9981 */ /* 0x000ea8000c1e9900 */
[----:B------:R-:W3:Y:S04]  /*0390*/  @!P2 LDG.E.CONSTANT R22, desc[UR12][R4.64+0x8] ;  /* 0x0000080c0416a981 */ /* 0x000ee8000c1e9900 */
[----:B------:R1:W3:Y:S01]  /*03a0*/  @!P3 LDG.E.CONSTANT R21, desc[UR12][R4.64+0xc] ;  /* 0x00000c0c0415b981 */ /* 0x0002e2000c1e9900 */
[----:B0-----:R-:W-:-:S02]  /*03b0*/  IADD3 R19, PT, PT, R13, 0x1, RZ ;  /* 0x000000010d137810 */ /* 0x001fc40007ffe0ff */
[C---:B------:R-:W-:Y:S02]  /*03c0*/  IADD3 R7, PT, PT, R13.reuse, 0x3, RZ ;  /* 0x000000030d077810 */ /* 0x040fe40007ffe0ff */
[----:B------:R-:W-:Y:S02]  /*03d0*/  IADD3 R17, PT, PT, R13, 0x2, RZ ;  /* 0x000000020d117810 */ /* 0x000fe40007ffe0ff */
[----:B------:R-:W-:Y:S02]  /*03e0*/  ISETP.GE.AND P1, PT, R19, UR8, PT ;  /* 0x0000000813007c0c */ /* 0x000fe4000bf26270 */
[----:B------:R-:W-:Y:S02]  /*03f0*/  ISETP.GE.AND P0, PT, R13, UR8, PT ;  /* 0x000000080d007c0c */ /* 0x000fe4000bf06270 */
[----:B------:R-:W-:Y:S02]  /*0400*/  ISETP.GE.AND P3, PT, R7, UR8, PT ;  /* 0x0000000807007c0c */ /* 0x000fe4000bf66270 */
[----:B------:R-:W-:-:S02]  /*0410*/  ISETP.GE.AND P2, PT, R17, UR8, PT ;  /* 0x0000000811007c0c */ /* 0x000fc4000bf46270 */
[----:B------:R-:W-:-:S05]  /*0420*/  CS2R R24, SRZ ;  /* 0x0000000000187805 */ /* 0x000fca000001ff00 */
[----:B------:R-:W-:-:S04]  /*0430*/  @!P1 IMAD.WIDE.U32 R18, R19, 0x4, R2 ;  /* 0x0000000413129825 */ /* 0x000fc800078e0002 */
[--C-:B-1----:R-:W-:Y:S01]  /*0440*/  @!P0 IMAD.WIDE.U32 R4, R13, 0x4, R2.reuse ;  /* 0x000000040d048825 */ /* 0x102fe200078e0002 */
[----:B------:R1:W5:Y:S03]  /*0450*/  @!P1 LDG.E.CONSTANT R23, desc[UR12][R18.64] ;  /* 0x0000000c12179981 */ /* 0x000366000c1e9900 */
[--C-:B------:R-:W-:Y:S01]  /*0460*/  @!P3 IMAD.WIDE.U32 R6, R7, 0x4, R2.reuse ;  /* 0x000000040706b825 */ /* 0x100fe200078e0002 */
[----:B------:R4:W5:Y:S03]  /*0470*/  @!P0 LDG.E.CONSTANT R26, desc[UR12][R4.64] ;  /* 0x0000000c041a8981 */ /* 0x000966000c1e9900 */
[----:B------:R-:W-:Y:S01]  /*0480*/  @!P2 IMAD.WIDE.U32 R16, R17, 0x4, R2 ;  /* 0x000000041110a825 */ /* 0x000fe200078e0002 */
[----:B------:R-:W5:Y:S04]  /*0490*/  @!P3 LDG.E.CONSTANT R25, desc[UR12][R6.64] ;  /* 0x0000000c0619b981 */ /* 0x000f68000c1e9900 */
[----:B------:R-:W5:Y:S01]  /*04a0*/  @!P2 LDG.E.CONSTANT R24, desc[UR12][R16.64] ;  /* 0x0000000c1018a981 */ /* 0x000f62000c1e9900 */
[----:B------:R-:W-:Y:S01]  /*04b0*/  ISETP.NE.AND P2, PT, R12, RZ, PT ;  /* 0x000000ff0c00720c */ /* 0x000fe20003f45270 */
[----:B------:R-:W-:Y:S01]  /*04c0*/  UIADD3 UR4, UPT, UPT, UR4, 0x2, URZ ;  /* 0x0000000204047890 */ /* 0x000fe2000fffe0ff */
[----:B------:R-:W-:Y:S03]  /*04d0*/  BSSY.RECONVERGENT B0, `(.L_x_49) ;  /* 0x0000023000007945 */ /* 0x000fe60003800200 */
[----:B------:R-:W-:Y:S01]  /*04e0*/  UISETP.NE.AND UP0, UPT, UR4, URZ, UPT ;  /* 0x000000ff0400728c */ /* 0x000fe2000bf05270 */
[----:B--2---:R-:W-:Y:S01]  /*04f0*/  FADD R20, R27, R20 ;  /* 0x000000141b147221 */ /* 0x004fe20000000000 */
[----:B---3--:R-:W-:-:S04]  /*0500*/  FADD R21, R21, R22 ;  /* 0x0000001615157221 */ /* 0x008fc80000000000 */
[----:B------:R-:W-:-:S05]  /*0510*/  FADD R20, R20, R21 ;  /* 0x0000001514147221 */ /* 0x000fca0000000000 */
[----:B------:R-:W2:Y:S02]  /*0520*/  SHFL.DOWN P0, R21, R20, 0x1, 0x1f ;  /* 0x08201f0014157f89 */ /* 0x000ea40000000000 */
[----:B--2---:R-:W-:-:S05]  /*0530*/  @P0 FADD R21, R20, R21 ;  /* 0x0000001514150221 */ /* 0x004fca0000000000 */
[----:B-1----:R-:W1:Y:S02]  /*0540*/  SHFL.DOWN P0, R18, R21, 0x2, 0x1f ;  /* 0x08401f0015127f89 */ /* 0x002e640000000000 */
[----:B-1----:R-:W-:-:S05]  /*0550*/  @P0 FADD R18, R21, R18 ;  /* 0x0000001215120221 */ /* 0x002fca0000000000 */
[----:B------:R-:W1:Y:S02]  /*0560*/  SHFL.DOWN P0, R27, R18, 0x4, 0x1f ;  /* 0x08801f00121b7f89 */ /* 0x000e640000000000 */
[----:B-1----:R-:W-:-:S05]  /*0570*/  @P0 FADD R27, R18, R27 ;  /* 0x0000001b121b0221 */ /* 0x002fca0000000000 */
[----:B----4-:R-:W1:Y:S02]  /*0580*/  SHFL.DOWN P0, R4, R27, 0x8, 0x1f ;  /* 0x09001f001b047f89 */ /* 0x010e640000000000 */
[----:B-1----:R-:W-:-:S05]  /*0590*/  @P0 FADD R4, R27, R4 ;  /* 0x000000041b040221 */ /* 0x002fca0000000000 */
[----:B------:R-:W1:Y:S01]  /*05a0*/  SHFL.DOWN P1, R19, R4, 0x10, 0x1f ;  /* 0x0a001f0004137f89 */ /* 0x000e620000020000 */
[----:B0-----:R-:W-:Y:S01]  /*05b0*/  ISETP.NE.AND P0, PT, R15, RZ, PT ;  /* 0x000000ff0f00720c */ /* 0x001fe20003f05270 */
[----:B-----5:R-:W-:Y:S01]  /*05c0*/  FADD R23, R23, R26 ;  /* 0x0000001a17177221 */ /* 0x020fe20000000000 */
[----:B------:R-:W-:-:S04]  /*05d0*/  FADD R24, R25, R24 ;  /* 0x0000001819187221 */ /* 0x000fc80000000000 */
[----:B------:R-:W-:Y:S01]  /*05e0*/  FADD R23, R23, R24 ;  /* 0x0000001817177221 */ /* 0x000fe20000000000 */
[----:B-1----:R-:W-:-:S06]  /*05f0*/  @P1 FADD R19, R4, R19 ;  /* 0x0000001304131221 */ /* 0x002fcc0000000000 */
[----:B------:R0:W-:Y:S01]  /*0600*/  @!P0 STS [R8+UR5+0x8], R19 ;  /* 0x0000081308008988 */ /* 0x0001e20008000805 */
[----:B------:R-:W-:Y:S06]  /*0610*/  BAR.SYNC.DEFER_BLOCKING 0x0 ;  /* 0x0000000000007b1d */ /* 0x000fec0000010000 */
        /* <DEDUP_REMOVED lines=14> */
.L_x_50:
[----:B------:R-:W-:Y:S05]  /*0700*/  BSYNC.RECONVERGENT B0 ;  /* 0x0000000000007941 */ /* 0x000fea0003800200 */
.L_x_49:
[----:B------:R-:W1:Y:S01]  /*0710*/  SHFL.DOWN P1, R4, R23, 0x1, 0x1f ;  /* 0x08201f0017047f89 */ /* 0x000e620000020000 */
[----:B------:R-:W-:Y:S01]  /*0720*/  BSSY.RECONVERGENT B0, `(.L_x_51) ;  /* 0x000001b000007945 */ /* 0x000fe20003800200 */
[----:B------:R-:W-:Y:S01]  /*0730*/  FADD R21, R19, R14 ;  /* 0x0000000e13157221 */ /* 0x000fe20000000000 */
[----:B-1----:R-:W-:-:S05]  /*0740*/  @P1 FADD R4, R23, R4 ;  /* 0x0000000417041221 */ /* 0x002fca0000000000 */
[----:B------:R-:W1:Y:S02]  /*0750*/  SHFL.DOWN P1, R5, R4, 0x2, 0x1f ;  /* 0x08401f0004057f89 */ /* 0x000e640000020000 */
[----:B-1----:R-:W-:-:S05]  /*0760*/  @P1 FADD R5, R4, R5 ;  /* 0x0000000504051221 */ /* 0x002fca0000000000 */
[----:B------:R-:W1:Y:S02]  /*0770*/  SHFL.DOWN P1, R6, R5, 0x4, 0x1f ;  /* 0x08801f0005067f89 */ /* 0x000e640000020000 */
[----:B-1----:R-:W-:-:S05]  /*0780*/  @P1 FADD R6, R5, R6 ;  /* 0x0000000605061221 */ /* 0x002fca0000000000 */
[----:B------:R-:W1:Y:S02]  /*0790*/  SHFL.DOWN P1, R7, R6, 0x8, 0x1f ;  /* 0x09001f0006077f89 */ /* 0x000e640000020000 */
[----:B-1----:R-:W-:-:S05]  /*07a0*/  @P1 FADD R7, R6, R7 ;  /* 0x0000000706071221 */ /* 0x002fca0000000000 */
[----:B------:R-:W1:Y:S02]  /*07b0*/  SHFL.DOWN P1, R18, R7, 0x10, 0x1f ;  /* 0x0a001f0007127f89 */ /* 0x000e640000020000 */
[----:B-1----:R-:W-:-:S05]  /*07c0*/  @P1 FADD R18, R7, R18 ;  /* 0x0000001207121221 */ /* 0x002fca0000000000 */
[----:B------:R1:W-:Y:S01]  /*07d0*/  @!P0 STS [R8+UR5+0x8], R18 ;  /* 0x0000081208008988 */ /* 0x0003e20008000805 */
[----:B------:R-:W-:Y:S06]  /*07e0*/  BAR.SYNC.DEFER_BLOCKING 0x0 ;  /* 0x0000000000007b1d */ /* 0x000fec0000010000 */
[----:B------:R-:W-:Y:S05]  /*07f0*/  @P2 BRA `(.L_x_52) ;  /* 0x0000000000342947 */ /* 0x000fea0003800000 */
[----:B------:R-:W2:Y:S01]  /*0800*/  S2UR UR10, SR_CgaCtaId ;  /* 0x00000000000a79c3 */ /* 0x000ea20000008800 */
[----:B------:R-:W-:Y:S02]  /*0810*/  UMOV UR9, 0x400 ;  /* 0x0000040000097882 */ /* 0x000fe40000000000 */
[----:B--2---:R-:W-:-:S09]  /*0820*/  ULEA UR9, UR10, UR9, 0x18 ;  /* 0x000000090a097291 */ /* 0x004fd2000f8ec0ff */
[----:B0-----:R-:W0:Y:S04]  /*0830*/  LDS R19, [UR9+0xc] ;  /* 0x00000c09ff137984 */ /* 0x001e280008000800 */
[----:B------:R-:W2:Y:S04]  /*0840*/  LDS.128 R4, [UR9+0x10] ;  /* 0x00001009ff047984 */ /* 0x000ea80008000c00 */
[----:B------:R-:W3:Y:S01]  /*0850*/  LDS.64 R16, [UR9+0x20] ;  /* 0x00002009ff107984 */ /* 0x000ee20008000a00 */
[----:B0-----:R-:W-:-:S04]  /*0860*/  FADD R19, R18, R19 ;  /* 0x0000001312137221 */ /* 0x001fc80000000000 */
[----:B--2---:R-:W-:-:S04]  /*0870*/  FADD R4, R19, R4 ;  /* 0x0000000413047221 */ /* 0x004fc80000000000 */
[----:B------:R-:W-:-:S04]  /*0880*/  FADD R5, R4, R5 ;  /* 0x0000000504057221 */ /* 0x000fc80000000000 */
[----:B------:R-:W-:-:S04]  /*0890*/  FADD R6, R5, R6 ;  /* 0x0000000605067221 */ /* 0x000fc80000000000 */
[----:B------:R-:W-:-:S04]  /*08a0*/  FADD R7, R6, R7 ;  /* 0x0000000706077221 */ /* 0x000fc80000000000 */
[----:B---3--:R-:W-:-:S04]  /*08b0*/  FADD R16, R7, R16 ;  /* 0x0000001007107221 */ /* 0x008fc80000000000 */
[----:B-1----:R-:W-:-:S07]  /*08c0*/  FADD R18, R16, R17 ;  /* 0x0000001110127221 */ /* 0x002fce0000000000 */
.L_x_52:
[----:B------:R-:W-:Y:S05]  /*08d0*/  BSYNC.RECONVERGENT B0 ;  /* 0x0000000000007941 */ /* 0x000fea0003800200 */
.L_x_51:
[----:B------:R-:W-:Y:S01]  /*08e0*/  FADD R14, R21, R18 ;  /* 0x00000012150e7221 */ /* 0x000fe20000000000 */
[----:B------:R-:W-:Y:S02]  /*08f0*/  IADD3 R0, PT, PT, R0, 0x200, RZ ;  /* 0x0000020000007810 */ /* 0x000fe40007ffe0ff */
[----:B------:R-:W-:Y:S01]  /*0900*/  IADD3 R13, PT, PT, R13, 0x800, RZ ;  /* 0x000008000d0d7810 */ /* 0x000fe20007ffe0ff */
[----:B------:R-:W-:Y:S06]  /*0910*/  BRA.U UP0, `(.L_x_53) ;  /* 0xfffffff900647547 */ /* 0x000fec000b83ffff */
.L_x_48:
[----:B------:R-:W-:-:S09]  /*0920*/  UISETP.NE.AND UP0, UPT, UR6, URZ, UPT ;  /* 0x000000ff0600728c */ /* 0x000fd2000bf05270 */
[----:B------:R-:W-:Y:S05]  /*0930*/  BRA.U !UP0, `(.L_x_47) ;  /* 0x0000000108c87547 */ /* 0x000fea000b800000 */
[----:B------:R-:W-:Y:S02]  /*0940*/  SHF.L.U32 R5, R0, 0x2, RZ ;  /* 0x0000000200057819 */ /* 0x000fe400000006ff */
[----:B------:R-:W-:Y:S02]  /*0950*/  MOV R13, RZ ;  /* 0x000000ff000d7202 */ /* 0x000fe40000000f00 */
[C---:B------:R-:W-:Y:S02]  /*0960*/  IADD3 R0, PT, PT, R5.reuse, 0x1, RZ ;  /* 0x0000000105007810 */ /* 0x040fe40007ffe0ff */
[C---:B------:R-:W-:Y:S02]  /*0970*/  IADD3 R4, PT, PT, R5.reuse, 0x2, RZ ;  /* 0x0000000205047810 */ /* 0x040fe40007ffe0ff */
[C---:B------:R-:W-:Y:S02]  /*0980*/  IADD3 R6, PT, PT, R5.reuse, 0x3, RZ ;  /* 0x0000000305067810 */ /* 0x040fe40007ffe0ff */
[----:B------:R-:W-:-:S02]  /*0990*/  ISETP.GE.AND P0, PT, R5, UR8, PT ;  /* 0x0000000805007c0c */ /* 0x000fc4000bf06270 */
[----:B------:R-:W-:Y:S01]  /*09a0*/  ISETP.GE.AND P1, PT, R0, UR8, PT ;  /* 0x0000000800007c0c */ /* 0x000fe2000bf26270 */
[----:B------:R-:W-:Y:S01]  /*09b0*/  HFMA2 R0, -RZ, RZ, 0, 0 ;  /* 0x00000000ff007431 */ /* 0x000fe200000001ff */
[----:B------:R-:W-:Y:S01]  /*09c0*/  ISETP.GE.AND P2, PT, R4, UR8, PT ;  /* 0x0000000804007c0c */ /* 0x000fe2000bf46270 */
[----:B------:R-:W-:Y:S01]  /*09d0*/  IMAD.WIDE.U32 R4, R5, 0x4, R2 ;  /* 0x0000000405047825 */ /* 0x000fe200078e0002 */
[----:B------:R-:W-:Y:S02]  /*09e0*/  ISETP.GE.AND P3, PT, R6, UR8, PT ;  /* 0x0000000806007c0c */ /* 0x000fe4000bf66270 */
[----:B------:R-:W-:-:S05]  /*09f0*/  CS2R R6, SRZ ;  /* 0x0000000000067805 */ /* 0x000fca000001ff00 */
[----:B------:R-:W2:Y:S04]  /*0a00*/  @!P0 LDG.E.CONSTANT R0, desc[UR12][R4.64] ;  /* 0x0000000c04008981 */ /* 0x000ea8000c1e9900 */
[----:B------:R-:W2:Y:S04]  /*0a10*/  @!P1 LDG.E.CONSTANT R7, desc[UR12][R4.64+0x4] ;  /* 0x0000040c04079981 */ /* 0x000ea8000c1e9900 */
[----:B------:R-:W3:Y:S04]  /*0a20*/  @!P2 LDG.E.CONSTANT R6, desc[UR12][R4.64+0x8] ;  /* 0x0000080c0406a981 */ /* 0x000ee8000c1e9900 */
[----:B------:R-:W3:Y:S01]  /*0a30*/  @!P3 LDG.E.CONSTANT R13, desc[UR12][R4.64+0xc] ;  /* 0x00000c0c040db981 */ /* 0x000ee2000c1e9900 */
[----:B0-----:R-:W-:Y:S01]  /*0a40*/  ISETP.NE.AND P1, PT, R15, RZ, PT ;  /* 0x000000ff0f00720c */ /* 0x001fe20003f25270 */
[----:B------:R-:W-:Y:S01]  /*0a50*/  BSSY.RECONVERGENT B0, `(.L_x_54) ;  /* 0x000001f000007945 */ /* 0x000fe20003800200 */
[----:B--2---:R-:W-:Y:S01]  /*0a60*/  FADD R0, R7, R0 ;  /* 0x0000000007007221 */ /* 0x004fe20000000000 */
[----:B---3--:R-:W-:-:S04]  /*0a70*/  FADD R13, R13, R6 ;  /* 0x000000060d0d7221 */ /* 0x008fc80000000000 */
        /* <DEDUP_REMOVED lines=9> */
[----:B------:R-:W0:Y:S02]  /*0b10*/  SHFL.DOWN P0, R19, R16, 0x10, 0x1f ;  /* 0x0a001f0010137f89 */ /* 0x000e240000000000 */
[----:B0-----:R-:W-:Y:S01]  /*0b20*/  @P0 FADD R19, R16, R19 ;  /* 0x0000001310130221 */ /* 0x001fe20000000000 */
[----:B------:R-:W-:-:S04]  /*0b30*/  ISETP.NE.AND P0, PT, R12, RZ, PT ;  /* 0x000000ff0c00720c */ /* 0x000fc80003f05270 */
[----:B------:R0:W-:Y:S01]  /*0b40*/  @!P1 STS [R8+UR5+0x8], R19 ;  /* 0x0000081308009988 */ /* 0x0001e20008000805 */
[----:B------:R-:W-:Y:S08]  /*0b50*/  BAR.SYNC.DEFER_BLOCKING 0x0 ;  /* 0x0000000000007b1d */ /* 0x000ff00000010000 */
[----:B------:R-:W-:Y:S05]  /*0b60*/  @P0 BRA `(.L_x_55) ;  /* 0x0000000000340947 */ /* 0x000fea0003800000 */
[----:B------:R-:W2:Y:S01]  /*0b70*/  S2UR UR9, SR_CgaCtaId ;  /* 0x00000000000979c3 */ /* 0x000ea20000008800 */
[----:B------:R-:W-:Y:S02]  /*0b80*/  UMOV UR4, 0x400 ;  /* 0x0000040000047882 */ /* 0x000fe40000000000 */
[----:B--2---:R-:W-:-:S09]  /*0b90*/  ULEA UR4, UR9, UR4, 0x18 ;  /* 0x0000000409047291 */ /* 0x004fd2000f8ec0ff */
[----:B------:R-:W0:Y:S04]  /*0ba0*/  LDS R0, [UR4+0xc] ;  /* 0x00000c04ff007984 */ /* 0x000e280008000800 */
        /* <DEDUP_REMOVED lines=8> */
[----:B------:R-:W-:-:S07]  /*0c30*/  FADD R19, R16, R17 ;  /* 0x0000001110137221 */ /* 0x000fce0000000000 */
.L_x_55:
[----:B------:R-:W-:Y:S05]  /*0c40*/  BSYNC.RECONVERGENT B0 ;  /* 0x0000000000007941 */ /* 0x000fea0003800200 */
.L_x_54:
[----:B------:R-:W-:-:S07]  /*0c50*/  FADD R14, R14, R19 ;  /* 0x000000130e0e7221 */ /* 0x000fce0000000000 */
.L_x_47:
[----:B------:R-:W2:Y:S01]  /*0c60*/  S2UR UR9, SR_CgaCtaId ;  /* 0x00000000000979c3 */ /* 0x000ea20000008800 */
[----:B------:R-:W-:Y:S01]  /*0c70*/  ISETP.NE.AND P0, PT, R12, RZ, PT ;  /* 0x000000ff0c00720c */ /* 0x000fe20003f05270 */
[----:B------:R-:W-:Y:S01]  /*0c80*/  UMOV UR4, 0x400 ;  /* 0x0000040000047882 */ /* 0x000fe20000000000 */
[----:B------:R-:W3:Y:S01]  /*0c90*/  MUFU.RCP R4, R9 ;  /* 0x0000000900047308 */ /* 0x000ee20000001000 */
[----:B------:R-:W-:Y:S01]  /*0ca0*/  UISETP.GE.AND UP0, UPT, UR8, 0x1, UPT ;  /* 0x000000010800788c */ /* 0x000fe2000bf06270 */
[----:B---3--:R-:W-:Y:S01]  /*0cb0*/  FFMA R5, -R9, R4, 1 ;  /* 0x3f80000009057423 */ /* 0x008fe20000000104 */
[----:B--2---:R-:W-:-:S03]  /*0cc0*/  ULEA UR4, UR9, UR4, 0x18 ;  /* 0x0000000409047291 */ /* 0x004fc6000f8ec0ff */
[----:B------:R-:W-:-:S06]  /*0cd0*/  FFMA R5, R4, R5, R4 ;  /* 0x0000000504057223 */ /* 0x000fcc0000000004 */
[----:B------:R-:W-:Y:S01]  /*0ce0*/  @!P0 STS [UR4], R14 ;  /* 0x0000000eff008988 */ /* 0x000fe20008000804 */
[----:B------:R-:W-:Y:S06]  /*0cf0*/  BAR.SYNC.DEFER_BLOCKING 0x0 ;  /* 0x0000000000007b1d */ /* 0x000fec0000010000 */
[----:B------:R-:W2:Y:S02]  /*0d00*/  LDS R0, [UR4] ;  /* 0x00000004ff007984 */ /* 0x000ea40008000800 */
[----:B--2---:R-:W2:Y:S01]  /*0d10*/  FCHK P0, R0, R9 ;  /* 0x0000000900007302 */ /* 0x004ea20000000000 */
[----:B------:R-:W-:-:S04]  /*0d20*/  FFMA R4, R0, R5, RZ ;  /* 0x0000000500047223 */ /* 0x000fc800000000ff */
[----:B------:R-:W-:-:S04]  /*0d30*/  FFMA R13, -R9, R4, R0 ;  /* 0x00000004090d7223 */ /* 0x000fc80000000100 */
[----:B------:R-:W-:Y:S01]  /*0d40*/  FFMA R13, R5, R13, R4 ;  /* 0x0000000d050d7223 */ /* 0x000fe20000000004 */
[----:B--2---:R-:W-:Y:S06]  /*0d50*/  @!P0 BRA `(.L_x_56) ;  /* 0x00000000000c8947 */ /* 0x004fec0003800000 */
[----:B------:R-:W-:-:S07]  /*0d60*/  MOV R4, 0xd80 ;  /* 0x00000d8000047802 */ /* 0x000fce0000000f00 */
[----:B01--4-:R-:W-:Y:S05]  /*0d70*/  CALL.REL.NOINC `($__internal_2_$__cuda_sm3x_div_rn_noftz_f32_slowpath) ;  /* 0x0000000c009c7944 */ /* 0x013fea0003c00000 */
[----:B------:R-:W-:-:S07]  /*0d80*/  MOV R13, R0 ;  /* 0x00000000000d7202 */ /* 0x000fce0000000f00 */
.L_x_56:
[----:B-1----:R-:W-:Y:S01]  /*0d90*/  HFMA2 R18, -RZ, RZ, 0, 0 ;  /* 0x00000000ff127431 */ /* 0x002fe200000001ff */
[----:B------:R-:W-:Y:S06]  /*0da0*/  BRA.U !UP0, `(.L_x_57) ;  /* 0x0000000d08047547 */ /* 0x000fec000b800000 */
[----:B0-----:R-:W0:Y:S01]  /*0db0*/  S2R R19, SR_LANEID ;  /* 0x0000000000137919 */ /* 0x001e220000000000 */
[----:B------:R-:W-:Y:S01]  /*0dc0*/  UISETP.NE.AND UP0, UPT, UR11, URZ, UPT ;  /* 0x000000ff0b00728c */ /* 0x000fe2000bf05270 */
[----:B------:R-:W-:Y:S02]  /*0dd0*/  MOV R18, RZ ;  /* 0x000000ff00127202 */ /* 0x000fe40000000f00 */
[----:B------:R-:W-:-:S06]  /*0de0*/  MOV R0, R12 ;  /* 0x0000000c00007202 */ /* 0x000fcc0000000f00 */
[----:B------:R-:W-:Y:S05]  /*0df0*/  BRA.U !UP0, `(.L_x_58) ;  /* 0x0000000508f87547 */ /* 0x000fea000b800000 */
[----:B------:R-:W-:Y:S01]  /*0e00*/  MOV R18, RZ ;  /* 0x000000ff00127202 */ /* 0x000fe20000000f00 */
[----:B------:R-:W1:Y:S01]  /*0e10*/  LDCU UR10, c[0x0][0x3a4] ;  /* 0x00007480ff0a77ac */ /* 0x000e620008000800 */
[----:B------:R-:W-:Y:S01]  /*0e20*/  MOV R0, R12 ;  /* 0x0000000c00007202 */ /* 0x000fe20000000f00 */
[----:B------:R-:W-:-:S06]  /*0e30*/  UMOV UR4, URZ ;  /* 0x000000ff00047c82 */ /* 0x000fcc0008000000 */
.L_x_63:
[----:B------:R-:W-:-:S04]  /*0e40*/  SHF.L.U32 R17, R0, 0x2, RZ ;  /* 0x0000000200117819 */ /* 0x000fc800000006ff */
[C---:B-1----:R-:W-:Y:S01]  /*0e50*/  ISETP.GE.AND P0, PT, R17.reuse, UR10, PT ;  /* 0x0000000a11007c0c */ /* 0x042fe2000bf06270 */
[----:B------:R-:W-:-:S12]  /*0e60*/  IMAD.WIDE.U32 R4, R17, 0x4, R2 ;  /* 0x0000000411047825 */ /* 0x000fd800078e0002 */
[----:B------:R-:W2:Y:S01]  /*0e70*/  @!P0 LDG.E.CONSTANT R6, desc[UR12][R4.64] ;  /* 0x0000000c04068981 */ /* 0x000ea2000c1e9900 */
[C---:B------:R-:W-:Y:S02]  /*0e80*/  IADD3 R7, PT, PT, R17.reuse, 0x1, RZ ;  /* 0x0000000111077810 */ /* 0x040fe40007ffe0ff */
[C---:B------:R-:W-:Y:S02]  /*0e90*/  IADD3 R14, PT, PT, R17.reuse, 0x2, RZ ;  /* 0x00000002110e7810 */ /* 0x040fe40007ffe0ff */
[----:B------:R-:W-:Y:S02]  /*0ea0*/  IADD3 R15, PT, PT, R17, 0x3, RZ ;  /* 0x00000003110f7810 */ /* 0x000fe40007ffe0ff */
[----:B------:R-:W-:Y:S02]  /*0eb0*/  ISETP.GE.AND P4, PT, R7, UR10, PT ;  /* 0x0000000a07007c0c */ /* 0x000fe4000bf86270 */
[----:B------:R-:W-:Y:S02]  /*0ec0*/  ISETP.GE.AND P5, PT, R14, UR10, PT ;  /* 0x0000000a0e007c0c */ /* 0x000fe4000bfa6270 */
[----:B------:R-:W-:-:S09]  /*0ed0*/  ISETP.GE.AND P6, PT, R15, UR10, PT ;  /* 0x0000000a0f007c0c */ /* 0x000fd2000bfc6270 */
[----:B------:R-:W3:Y:S04]  /*0ee0*/  @!P4 LDG.E.CONSTANT R20, desc[UR12][R4.64+0x4] ;  /* 0x0000040c0414c981 */ /* 0x000ee8000c1e9900 */
[----:B------:R-:W5:Y:S04]  /*0ef0*/  @!P5 LDG.E.CONSTANT R22, desc[UR12][R4.64+0x8] ;  /* 0x0000080c0416d981 */ /* 0x000f68000c1e9900 */
[----:B------:R1:W4:Y:S01]  /*0f00*/  @!P6 LDG.E.CONSTANT R24, desc[UR12][R4.64+0xc] ;  /* 0x00000c0c0418e981 */ /* 0x000322000c1e9900 */
[----:B0-----:R-:W-:Y:S01]  /*0f10*/  HFMA2 R21, -RZ, RZ, 0, 0 ;  /* 0x00000000ff157431 */ /* 0x001fe200000001ff */
[----:B------:R-:W-:-:S02]  /*0f20*/  IADD3 R7, PT, PT, R17, 0x400, RZ ;  /* 0x0000040011077810 */ /* 0x000fc40007ffe0ff */
[C---:B------:R-:W-:Y:S02]  /*0f30*/  IADD3 R15, PT, PT, R17.reuse, 0x401, RZ ;  /* 0x00000401110f7810 */ /* 0x040fe40007ffe0ff */
[----:B------:R-:W-:Y:S02]  /*0f40*/  IADD3 R23, PT, PT, R17, 0x402, RZ ;  /* 0x0000040211177810 */ /* 0x000fe40007ffe0ff */
[----:B------:R-:W-:Y:S02]  /*0f50*/  ISETP.GE.AND P1, PT, R15, UR10, PT ;  /* 0x0000000a0f007c0c */ /* 0x000fe4000bf26270 */
[----:B------:R-:W-:Y:S02]  /*0f60*/  IADD3 R17, PT, PT, R17, 0x403, RZ ;  /* 0x0000040311117810 */ /* 0x000fe40007ffe0ff */
[----:B------:R-:W-:Y:S02]  /*0f70*/  ISETP.GE.AND P2, PT, R23, UR10, PT ;  /* 0x0000000a17007c0c */ /* 0x000fe4000bf46270 */
[----:B------:R-:W-:-:S13]  /*0f80*/  ISETP.GE.AND P3, PT, R17, UR10, PT ;  /* 0x0000000a11007c0c */ /* 0x000fda000bf66270 */
[----:B------:R-:W-:-:S06]  /*0f90*/  @!P3 IMAD.WIDE.U32 R16, R17, 0x4, R2 ;  /* 0x000000041110b825 */ /* 0x000fcc00078e0002 */
[----:B------:R-:W4:Y:S01]  /*0fa0*/  @!P3 LDG.E.CONSTANT R16, desc[UR12][R16.64] ;  /* 0x0000000c1010b981 */ /* 0x000f22000c1e9900 */
[----:B------:R-:W-:Y:S02]  /*0fb0*/  MOV R26, RZ ;  /* 0x000000ff001a7202 */ /* 0x000fe40000000f00 */
[----:B------:R-:W-:Y:S01]  /*0fc0*/  MOV R28, RZ ;  /* 0x000000ff001c7202 */ /* 0x000fe20000000f00 */
[----:B--2---:R-:W-:-:S04]  /*0fd0*/  @!P0 FADD R6, R6, -R13 ;  /* 0x8000000d06068221 */ /* 0x004fc80000000000 */
[----:B------:R-:W-:Y:S01]  /*0fe0*/  @!P0 FMUL R21, R6, R6 ;  /* 0x0000000606158220 */ /* 0x000fe20000400000 */
[----:B------:R-:W-:-:S13]  /*0ff0*/  ISETP.GE.AND P0, PT, R7, UR10, PT ;  /* 0x0000000a07007c0c */ /* 0x000fda000bf06270 */
[----:B-1----:R-:W-:-:S04]  /*1000*/  @!P0 IMAD.WIDE.U32 R4, R7, 0x4, R2 ;  /* 0x0000000407048825 */ /* 0x002fc800078e0002 */
[--C-:B------:R-:W-:Y:S02]  /*1010*/  @!P1 IMAD.WIDE.U32 R6, R15, 0x4, R2.reuse ;  /* 0x000000040f069825 */ /* 0x100fe400078e0002 */
[----:B------:R1:W2:Y:S02]  /*1020*/  @!P0 LDG.E.CONSTANT R4, desc[UR12][R4.64] ;  /* 0x0000000c04048981 */ /* 0x0002a4000c1e9900 */
[----:B------:R-:W-:Y:S02]  /*1030*/  @!P2 IMAD.WIDE.U32 R14, R23, 0x4, R2 ;  /* 0x00000004170ea825 */ /* 0x000fe400078e0002 */
[----:B------:R0:W2:Y:S04]  /*1040*/  @!P1 LDG.E.CONSTANT R6, desc[UR12][R6.64] ;  /* 0x0000000c06069981 */ /* 0x0000a8000c1e9900 */
[----:B------:R0:W2:Y:S01]  /*1050*/  @!P2 LDG.E.CONSTANT R14, desc[UR12][R14.64] ;  /* 0x0000000c0e0ea981 */ /* 0x0000a2000c1e9900 */
[----:B------:R-:W-:-:S02]  /*1060*/  HFMA2 R23, -RZ, RZ, 0, 0 ;  /* 0x00000000ff177431 */ /* 0x000fc400000001ff */
[--C-:B---3--:R-:W-:Y:S01]  /*1070*/  @!P4 FADD R20, R20, -R13.reuse ;  /* 0x8000000d1414c221 */ /* 0x108fe20000000000 */
[--C-:B-----5:R-:W-:Y:S01]  /*1080*/  @!P5 FADD R22, R22, -R13.reuse ;  /* 0x8000000d1616d221 */ /* 0x120fe20000000000 */
[----:B----4-:R-:W-:Y:S02]  /*1090*/  @!P6 FADD R24, R24, -R13 ;  /* 0x8000000d1818e221 */ /* 0x010fe40000000000 */
[----:B------:R-:W-:Y:S01]  /*10a0*/  @!P4 FMUL R26, R20, R20 ;  /* 0x00000014141ac220 */ /* 0x000fe20000400000 */
[----:B------:R-:W-:Y:S01]  /*10b0*/  @!P5 FMUL R23, R22, R22 ;  /* 0x000000161617d220 */ /* 0x000fe20000400000 */
[----:B------:R-:W-:Y:S02]  /*10c0*/  @!P6 FMUL R28, R24, R24 ;  /* 0x00000018181ce220 */ /* 0x000fe40000400000 */
[----:B------:R-:W-:Y:S02]  /*10d0*/  FADD R21, R26, R21 ;  /* 0x000000151a157221 */ /* 0x000fe40000000000 */
[----:B------:R-:W-:-:S04]  /*10e0*/  FADD R28, R28, R23 ;  /* 0x000000171c1c7221 */ /* 0x000fc80000000000 */
[----:B------:R-:W-:-:S05]  /*10f0*/  FADD R21, R21, R28 ;  /* 0x0000001c15157221 */ /* 0x000fca0000000000 */
[----:B------:R-:W3:Y:S02]  /*1100*/  SHFL.DOWN P4, R20, R21, 0x1, 0x1f ;  /* 0x08201f0015147f89 */ /* 0x000ee40000080000 */
[----:B---3--:R-:W-:-:S05]  /*1110*/  @P4 FADD R20, R21, R20 ;  /* 0x0000001415144221 */ /* 0x008fca0000000000 */
[----:B-1----:R-:W1:Y:S02]  /*1120*/  SHFL.DOWN P4, R5, R20, 0x2, 0x1f ;  /* 0x08401f0014057f89 */ /* 0x002e640000080000 */
[----:B-1----:R-:W-:-:S05]  /*1130*/  @P4 FADD R5, R20, R5 ;  /* 0x0000000514054221 */ /* 0x002fca0000000000 */
[----:B------:R-:W1:Y:S02]  /*1140*/  SHFL.DOWN P4, R22, R5, 0x4, 0x1f ;  /* 0x08801f0005167f89 */ /* 0x000e640000080000 */
[----:B-1----:R-:W-:-:S05]  /*1150*/  @P4 FADD R22, R5, R22 ;  /* 0x0000001605164221 */ /* 0x002fca0000000000 */
[----:B0-----:R-:W0:Y:S01]  /*1160*/  SHFL.DOWN P4, R7, R22, 0x8, 0x1f ;  /* 0x09001f0016077f89 */ /* 0x001e220000080000 */
[----:B------:R-:W-:Y:S01]  /*1170*/  MOV R24, RZ ;  /* 0x000000ff00187202 */ /* 0x000fe20000000f00 */
[----:B0-----:R-:W-:-:S05]  /*1180*/  @P4 FADD R7, R22, R7 ;  /* 0x0000000716074221 */ /* 0x001fca0000000000 */
[----:B------:R-:W0:Y:S01]  /*1190*/  SHFL.DOWN P5, R17, R7, 0x10, 0x1f ;  /* 0x0a001f0007117f89 */ /* 0x000e2200000a0000 */
[----:B------:R-:W-:Y:S01]  /*11a0*/  ISETP.NE.AND P4, PT, R19, RZ, PT ;  /* 0x000000ff1300720c */ /* 0x000fe20003f85270 */
[----:B------:R-:W-:Y:S02]  /*11b0*/  HFMA2 R15, -RZ, RZ, 0, 0 ;  /* 0x00000000ff0f7431 */ /* 0x000fe400000001ff */
[----:B------:R-:W-:Y:S01]  /*11c0*/  @!P3 FADD R16, R16, -R13 ;  /* 0x8000000d1010b221 */ /* 0x000fe20000000000 */
[----:B------:R-:W-:-:S03]  /*11d0*/  CS2R R20, SRZ ;  /* 0x0000000000147805 */ /* 0x000fc6000001ff00 */
[----:B------:R-:W-:Y:S01]  /*11e0*/  @!P3 FMUL R20, R16, R16 ;  /* 0x000000101014b220 */ /* 0x000fe20000400000 */
[----:B------:R-:W-:Y:S01]  /*11f0*/  BSSY.RECONVERGENT B0, `(.L_x_59) ;  /* 0x000001c000007945 */ /* 0x000fe20003800200 */
[----:B0-----:R-:W-:-:S05]  /*1200*/  @P5 FADD R17, R7, R17 ;  /* 0x0000001107115221 */ /* 0x001fca0000000000 */
[----:B------:R0:W-:Y:S01]  /*1210*/  @!P4 STS [R8+UR5+0x8], R17 ;  /* 0x000008110800c988 */ /* 0x0001e20008000805 */
[----:B--2---:R-:W-:-:S04]  /*1220*/  @!P1 FADD R6, R6, -R13 ;  /* 0x8000000d06069221 */ /* 0x004fc80000000000 */
[----:B------:R-:W-:Y:S01]  /*1230*/  @!P1 FMUL R24, R6, R6 ;  /* 0x0000000606189220 */ /* 0x000fe20000400000 */
[----:B------:R-:W-:Y:S01]  /*1240*/  BAR.SYNC.DEFER_BLOCKING 0x0 ;  /* 0x0000000000007b1d */ /* 0x000fe20000010000 */
[----:B------:R-:W-:Y:S01]  /*1250*/  ISETP.NE.AND P1, PT, R12, RZ, PT ;  /* 0x000000ff0c00720c */ /* 0x000fe20003f25270 */
[--C-:B------:R-:W-:Y:S01]  /*1260*/  @!P0 FADD R4, R4, -R13.reuse ;  /* 0x8000000d04048221 */ /* 0x100fe20000000000 */
[----:B------:R-:W-:-:S03]  /*1270*/  @!P2 FADD R14, R14, -R13 ;  /* 0x8000000d0e0ea221 */ /* 0x000fc60000000000 */
[----:B------:R-:W-:Y:S01]  /*1280*/  @!P0 FMUL R15, R4, R4 ;  /* 0x00000004040f8220 */ /* 0x000fe20000400000 */
[----:B------:R-:W-:-:S03]  /*1290*/  @!P2 FMUL R21, R14, R14 ;  /* 0x0000000e0e15a220 */ /* 0x000fc60000400000 */
[----:B------:R-:W-:Y:S01]  /*12a0*/  FADD R15, R24, R15 ;  /* 0x0000000f180f7221 */ /* 0x000fe20000000000 */
[----:B------:R-:W-:-:S04]  /*12b0*/  FADD R20, R20, R21 ;  /* 0x0000001514147221 */ /* 0x000fc80000000000 */
[----:B------:R-:W-:Y:S01]  /*12c0*/  FADD R20, R15, R20 ;  /* 0x000000140f147221 */ /* 0x000fe20000000000 */
[----:B0-----:R-:W-:Y:S06]  /*12d0*/  @P1 BRA `(.L_x_60) ;  /* 0x0000000000341947 */ /* 0x001fec0003800000 */
[----:B------:R-:W0:Y:S01]  /*12e0*/  S2UR UR9, SR_CgaCtaId ;  /* 0x00000000000979c3 */ /* 0x000e220000008800 */
[----:B------:R-:W-:Y:S02]  /*12f0*/  UMOV UR8, 0x400 ;  /* 0x0000040000087882 */ /* 0x000fe40000000000 */
[----:B0-----:R-:W-:-:S09]  /*1300*/  ULEA UR8, UR9, UR8, 0x18 ;  /* 0x0000000809087291 */ /* 0x001fd2000f8ec0ff */
        /* <DEDUP_REMOVED lines=10> */
.L_x_60:
[----:B------:R-:W-:Y:S05]  /*13b0*/  BSYNC.RECONVERGENT B0 ;  /* 0x0000000000007941 */ /* 0x000fea0003800200 */
.L_x_59:
[----:B------:R-:W0:Y:S01]  /*13c0*/  SHFL.DOWN P0, R5, R20, 0x1, 0x1f ;  /* 0x08201f0014057f89 */ /* 0x000e220000000000 */
[----:B------:R-:W-:Y:S01]  /*13d0*/  UIADD3 UR4, UPT, UPT, UR4, 0x2, URZ ;  /* 0x0000000204047890 */ /* 0x000fe2000fffe0ff */
[----:B------:R-:W-:Y:S01]  /*13e0*/  BSSY.RECONVERGENT B0, `(.L_x_61) ;  /* 0x000001c000007945 */ /* 0x000fe20003800200 */
[----:B------:R-:W-:Y:S02]  /*13f0*/  FADD R18, R17, R18 ;  /* 0x0000001211127221 */ /* 0x000fe40000000000 */
[----:B------:R-:W-:Y:S01]  /*1400*/  UISETP.NE.AND UP0, UPT, UR4, UR14, UPT ;  /* 0x0000000e0400728c */ /* 0x000fe2000bf05270 */
        /* <DEDUP_REMOVED lines=25> */
.L_x_62:
[----:B------:R-:W-:Y:S05]  /*15a0*/  BSYNC.RECONVERGENT B0 ;  /* 0x0000000000007941 */ /* 0x000fea0003800200 */
.L_x_61:
[----:B------:R-:W-:Y:S01]  /*15b0*/  FADD R18, R18, R21 ;  /* 0x0000001512127221 */ /* 0x000fe20000000000 */
[----:B------:R-:W-:Y:S01]  /*15c0*/  IADD3 R0, PT, PT, R0, 0x200, RZ ;  /* 0x0000020000007810 */ /* 0x000fe20007ffe0ff */
[----:B------:R-:W-:Y:S06]  /*15d0*/  BRA.U UP0, `(.L_x_63) ;  /* 0xfffffff900187547 */ /* 0x000fec000b83ffff */
.L_x_58:
[----:B------:R-:W-:-:S09]  /*15e0*/  UISETP.NE.AND UP0, UPT, UR6, URZ, UPT ;  /* 0x000000ff0600728c */ /* 0x000fd2000bf05270 */
[----:B------:R-:W-:Y:S05]  /*15f0*/  BRA.U !UP0, `(.L_x_57) ;  /* 0x0000000108f07547 */ /* 0x000fea000b800000 */
[----:B------:R-:W1:Y:S01]  /*1600*/  LDCU UR4, c[0x0][0x3a4] ;  /* 0x00007480ff0477ac */ /* 0x000e620008000800 */
[----:B------:R-:W-:-:S04]  /*1610*/  SHF.L.U32 R5, R0, 0x2, RZ ;  /* 0x0000000200057819 */ /* 0x000fc800000006ff */
[C---:B------:R-:W-:Y:S01]  /*1620*/  IADD3 R0, PT, PT, R5.reuse, 0x1, RZ ;  /* 0x0000000105007810 */ /* 0x040fe20007ffe0ff */
[C---:B------:R-:W-:Y:S01]  /*1630*/  IMAD.WIDE.U32 R2, R5.reuse, 0x4, R2 ;  /* 0x0000000405027825 */ /* 0x040fe200078e0002 */
[C---:B------:R-:W-:Y:S02]  /*1640*/  IADD3 R4, PT, PT, R5.reuse, 0x2, RZ ;  /* 0x0000000205047810 */ /* 0x040fe40007ffe0ff */
[C---:B------:R-:W-:Y:S02]  /*1650*/  IADD3 R6, PT, PT, R5.reuse, 0x3, RZ ;  /* 0x0000000305067810 */ /* 0x040fe40007ffe0ff */
[----:B-1----:R-:W-:Y:S02]  /*1660*/  ISETP.GE.AND P0, PT, R5, UR4, PT ;  /* 0x0000000405007c0c */ /* 0x002fe4000bf06270 */
[----:B------:R-:W-:Y:S02]  /*1670*/  ISETP.GE.AND P1, PT, R0, UR4, PT ;  /* 0x0000000400007c0c */ /* 0x000fe4000bf26270 */
[----:B------:R-:W-:-:S02]  /*1680*/  ISETP.GE.AND P2, PT, R4, UR4, PT ;  /* 0x0000000404007c0c */ /* 0x000fc4000bf46270 */
[----:B------:R-:W-:-:S07]  /*1690*/  ISETP.GE.AND P3, PT, R6, UR4, PT ;  /* 0x0000000406007c0c */ /* 0x000fce000bf66270 */
[----:B------:R-:W2:Y:S04]  /*16a0*/  @!P0 LDG.E.CONSTANT R4, desc[UR12][R2.64] ;  /* 0x0000000c02048981 */ /* 0x000ea8000c1e9900 */
[----:B------:R-:W3:Y:S04]  /*16b0*/  @!P1 LDG.E.CONSTANT R6, desc[UR12][R2.64+0x4] ;  /* 0x0000040c02069981 */ /* 0x000ee8000c1e9900 */
[----:B------:R-:W5:Y:S04]  /*16c0*/  @!P2 LDG.E.CONSTANT R14, desc[UR12][R2.64+0x8] ;  /* 0x0000080c020ea981 */ /* 0x000f68000c1e9900 */
[----:B------:R-:W4:Y:S01]  /*16d0*/  @!P3 LDG.E.CONSTANT R20, desc[UR12][R2.64+0xc] ;  /* 0x00000c0c0214b981 */ /* 0x000f22000c1e9900 */
[----:B------:R-:W-:Y:S01]  /*16e0*/  HFMA2 R0, -RZ, RZ, 0, 0 ;  /* 0x00000000ff007431 */ /* 0x000fe200000001ff */
[----:B------:R-:W-:Y:S01]  /*16f0*/  MOV R5, RZ ;  /* 0x000000ff00057202 */ /* 0x000fe20000000f00 */
[----:B------:R-:W-:Y:S01]  /*1700*/  HFMA2 R7, -RZ, RZ, 0, 0 ;  /* 0x00000000ff077431 */ /* 0x000fe200000001ff */
[----:B------:R-:W-:Y:S01]  /*1710*/  MOV R16, RZ ;  /* 0x000000ff00107202 */ /* 0x000fe20000000f00 */
[----:B------:R-:W-:Y:S01]  /*1720*/  BSSY.RECONVERGENT B0, `(.L_x_64) ;  /* 0x0000028000007945 */ /* 0x000fe20003800200 */
[--C-:B--2---:R-:W-:Y:S01]  /*1730*/  @!P0 FADD R4, R4, -R13.reuse ;  /* 0x8000000d04048221 */ /* 0x104fe20000000000 */
[----:B---3--:R-:W-:-:S03]  /*1740*/  @!P1 FADD R6, R6, -R13 ;  /* 0x8000000d06069221 */ /* 0x008fc60000000000 */
[----:B------:R-:W-:Y:S01]  /*1750*/  @!P0 FMUL R0, R4, R4 ;  /* 0x0000000404008220 */ /* 0x000fe20000400000 */
[--C-:B-----5:R-:W-:Y:S01]  /*1760*/  @!P2 FADD R14, R14, -R13.reuse ;  /* 0x8000000d0e0ea221 */ /* 0x120fe20000000000 */
[----:B------:R-:W-:Y:S01]  /*1770*/  @!P1 FMUL R5, R6, R6 ;  /* 0x0000000606059220 */ /* 0x000fe20000400000 */
[----:B0-----:R-:W-:Y:S01]  /*1780*/  ISETP.NE.AND P1, PT, R19, RZ, PT ;  /* 0x000000ff1300720c */ /* 0x001fe20003f25270 */
[----:B----4-:R-:W-:Y:S01]  /*1790*/  @!P3 FADD R20, R20, -R13 ;  /* 0x8000000d1414b221 */ /* 0x010fe20000000000 */
[----:B------:R-:W-:Y:S01]  /*17a0*/  @!P2 FMUL R7, R14, R14 ;  /* 0x0000000e0e07a220 */ /* 0x000fe20000400000 */
[----:B------:R-:W-:Y:S02]  /*17b0*/  FADD R0, R5, R0 ;  /* 0x0000000005007221 */ /* 0x000fe40000000000 */
[----:B------:R-:W-:-:S04]  /*17c0*/  @!P3 FMUL R16, R20, R20 ;  /* 0x000000141410b220 */ /* 0x000fc80000400000 */
[----:B------:R-:W-:-:S04]  /*17d0*/  FADD R7, R16, R7 ;  /* 0x0000000710077221 */ /* 0x000fc80000000000 */
        /* <DEDUP_REMOVED lines=28> */
.L_x_65:
[----:B------:R-:W-:Y:S05]  /*19a0*/  BSYNC.RECONVERGENT B0 ;  /* 0x0000000000007941 */ /* 0x000fea0003800200 */
.L_x_64:
[----:B------:R-:W-:-:S07]  /*19b0*/  FADD R18, R18, R15 ;  /* 0x0000000f12127221 */ /* 0x000fce0000000000 */
.L_x_57:
[----:B------:R-:W1:Y:S01]  /*19c0*/  S2UR UR8, SR_CgaCtaId ;  /* 0x00000000000879c3 */ /* 0x000e620000008800 */
[----:B------:R-:W-:Y:S01]  /*19d0*/  ISETP.NE.AND P0, PT, R12, RZ, PT ;  /* 0x000000ff0c00720c */ /* 0x000fe20003f05270 */
[----:B------:R-:W-:Y:S01]  /*19e0*/  UMOV UR4, 0x400 ;  /* 0x0000040000047882 */ /* 0x000fe20000000000 */
[----:B------:R-:W2:Y:S02]  /*19f0*/  MUFU.RCP R0, R9 ;  /* 0x0000000900007308 */ /* 0x000ea40000001000 */
[----:B--2---:R-:W-:Y:S01]  /*1a00*/  FFMA R3, -R9, R0, 1 ;  /* 0x3f80000009037423 */ /* 0x004fe20000000100 */
[----:B-1----:R-:W-:-:S03]  /*1a10*/  ULEA UR4, UR8, UR4, 0x18 ;  /* 0x0000000408047291 */ /* 0x002fc6000f8ec0ff */
[----:B------:R-:W-:-:S06]  /*1a20*/  FFMA R0, R0, R3, R0 ;  /* 0x0000000300007223 */ /* 0x000fcc0000000000 */
[----:B------:R-:W-:Y:S01]  /*1a30*/  @!P0 STS [UR4], R18 ;  /* 0x00000012ff008988 */ /* 0x000fe20008000804 */
[----:B------:R-:W-:Y:S06]  /*1a40*/  BAR.SYNC.DEFER_BLOCKING 0x0 ;  /* 0x0000000000007b1d */ /* 0x000fec0000010000 */
[----:B------:R-:W1:Y:S02]  /*1a50*/  LDS R2, [UR4] ;  /* 0x00000004ff027984 */ /* 0x000e640008000800 */
[----:B-1----:R-:W1:Y:S01]  /*1a60*/  FCHK P0, R2, R9 ;  /* 0x0000000902007302 */ /* 0x002e620000000000 */
[----:B------:R-:W-:-:S04]  /*1a70*/  FFMA R3, R0, R2, RZ ;  /* 0x0000000200037223 */ /* 0x000fc800000000ff */
[----:B------:R-:W-:-:S04]  /*1a80*/  FFMA R4, -R9, R3, R2 ;  /* 0x0000000309047223 */ /* 0x000fc80000000102 */
[----:B------:R-:W-:Y:S01]  /*1a90*/  FFMA R0, R0, R4, R3 ;  /* 0x0000000400007223 */ /* 0x000fe20000000003 */
[----:B-1----:R-:W-:Y:S06]  /*1aa0*/  @!P0 BRA `(.L_x_66) ;  /* 0x00000000000c8947 */ /* 0x002fec0003800000 */
[----:B------:R-:W-:Y:S02]  /*1ab0*/  MOV R0, R2 ;  /* 0x0000000200007202 */ /* 0x000fe40000000f00 */
[----:B------:R-:W-:-:S07]  /*1ac0*/  MOV R4, 0x1ae0 ;  /* 0x00001ae000047802 */ /* 0x000fce0000000f00 */
[----:B0---4-:R-:W-:Y:S05]  /*1ad0*/  CALL.REL.NOINC `($__internal_2_$__cuda_sm3x_div_rn_noftz_f32_slowpath) ;  /* 0x0000000000447944 */ /* 0x011fea0003c00000 */
.L_x_66:
[----:B------:R-:W1:Y:S01]  /*1ae0*/  LDCU UR4, c[0x0][0x388] ;  /* 0x00007100ff0477ac */ /* 0x000e620008000800 */
[----:B------:R-:W2:Y:S08]  /*1af0*/  LDC.64 R2, c[0x0][0x398] ;  /* 0x0000e600ff027b82 */ /* 0x000eb00000000a00 */
[----:B------:R-:W3:Y:S01]  /*1b00*/  LDC.64 R4, c[0x0][0x390] ;  /* 0x0000e400ff047b82 */ /* 0x000ee20000000a00 */
[----:B-1----:R-:W-:Y:S01]  /*1b10*/  FADD R0, R0, UR4 ;  /* 0x0000000400007e21 */ /* 0x002fe20008000000 */
[----:B------:R-:W1:Y:S04]  /*1b20*/  LDCU UR4, c[0x0][0x3a0] ;  /* 0x00007400ff0477ac */ /* 0x000e680008000800 */
[----:B------:R-:W-:Y:S01]  /*1b30*/  FSETP.GEU.AND P0, PT, |R0|, 1.175494350822287508e-38, PT ;  /* 0x008000000000780b */ /* 0x000fe20003f0e200 */
[----:B--2---:R-:W-:-:S04]  /*1b40*/  IMAD.WIDE.U32 R2, R10, 0x4, R2 ;  /* 0x000000040a027825 */ /* 0x004fc800078e0002 */
[----:B---3--:R-:W-:Y:S01]  /*1b50*/  IMAD.WIDE.U32 R4, R10, 0x4, R4 ;  /* 0x000000040a047825 */ /* 0x008fe200078e0004 */
[----:B----4-:R-:W-:-:S07]  /*1b60*/  IADD3 R10, PT, PT, R11, R10, RZ ;  /* 0x0000000a0b0a7210 */ /* 0x010fce0007ffe0ff */
[----:B------:R-:W-:-:S04]  /*1b70*/  @!P0 FMUL R0, R0, 16777216 ;  /* 0x4b80000000008820 */ /* 0x000fc80000400000 */
[----:B------:R-:W2:Y:S02]  /*1b80*/  MUFU.RSQ R7, R0 ;  /* 0x0000000000077308 */ /* 0x000ea40000001400 */
[----:B--2---:R-:W-:Y:S01]  /*1b90*/  @!P0 FMUL R7, R7, 4096 ;  /* 0x4580000007078820 */ /* 0x004fe20000400000 */
[----:B-1----:R-:W-:-:S04]  /*1ba0*/  ISETP.GE.AND P0, PT, R10, UR4, PT ;  /* 0x000000040a007c0c */ /* 0x002fc8000bf06270 */
[----:B------:R1:W-:Y:S04]  /*1bb0*/  STG.E desc[UR12][R2.64], R7 ;  /* 0x0000000702007986 */ /* 0x0003e8000c10190c */
[----:B------:R1:W-:Y:S05]  /*1bc0*/  STG.E desc[UR12][R4.64], R13 ;  /* 0x0000000d04007986 */ /* 0x0003ea000c10190c */
[----:B------:R-:W-:Y:S05]  /*1bd0*/  @!P0 BRA `(.L_x_67) ;  /* 0xffffffe400708947 */ /* 0x000fea000383ffff */
[----:B------:R-:W-:Y:S05]  /*1be0*/  EXIT ;  /* 0x000000000000794d */ /* 0x000fea0003800000 */
        .weak           $__internal_2_$__cuda_sm3x_div_rn_noftz_f32_slowpath
        .type           $__internal_2_$__cuda_sm3x_div_rn_noftz_f32_slowpath,@function
        .size           $__internal_2_$__cuda_sm3x_div_rn_noftz_f32_slowpath,(.L_x_79 - $__internal_2_$__cuda_sm3x_div_rn_noftz_f32_slowpath)
$__internal_2_$__cuda_sm3x_div_rn_noftz_f32_slowpath:
[----:B------:R-:W-:Y:S02]  /*1bf0*/  SHF.R.U32.HI R6, RZ, 0x17, R9 ;  /* 0x00000017ff067819 */ /* 0x000fe40000011609 */
[----:B------:R-:W-:Y:S02]  /*1c00*/  SHF.R.U32.HI R5, RZ, 0x17, R0 ;  /* 0x00000017ff057819 */ /* 0x000fe40000011600 */
[----:B------:R-:W-:Y:S02]  /*1c10*/  LOP3.LUT R6, R6, 0xff, RZ, 0xc0, !PT ;  /* 0x000000ff06067812 */ /* 0x000fe400078ec0ff */
[----:B------:R-:W-:Y:S02]  /*1c20*/  LOP3.LUT R16, R5, 0xff, RZ, 0xc0, !PT ;  /* 0x000000ff05107812 */ /* 0x000fe400078ec0ff */
[----:B------:R-:W-:Y:S02]  /*1c30*/  IADD3 R15, PT, PT, R6, -0x1, RZ ;  /* 0xffffffff060f7810 */ /* 0x000fe40007ffe0ff */
[----:B------:R-:W-:-:S02]  /*1c40*/  IADD3 R14, PT, PT, R16, -0x1, RZ ;  /* 0xffffffff100e7810 */ /* 0x000fc40007ffe0ff */
[----:B------:R-:W-:Y:S02]  /*1c50*/  ISETP.GT.U32.AND P0, PT, R15, 0xfd, PT ;  /* 0x000000fd0f00780c */ /* 0x000fe40003f04070 */
[----:B------:R-:W-:Y:S02]  /*1c60*/  MOV R7, R9 ;  /* 0x0000000900077202 */ /* 0x000fe40000000f00 */
[----:B------:R-:W-:-:S13]  /*1c70*/  ISETP.GT.U32.OR P0, PT, R14, 0xfd, P0 ;  /* 0x000000fd0e00780c */ /* 0x000fda0000704470 */
[----:B------:R-:W-:Y:S01]  /*1c80*/  @!P0 MOV R5, RZ ;  /* 0x000000ff00058202 */ /* 0x000fe20000000f00 */
[----:B------:R-:W-:Y:S06]  /*1c90*/  @!P0 BRA `(.L_x_68) ;  /* 0x00000000005c8947 */ /* 0x000fec0003800000 */
[----:B------:R-:W-:Y:S02]  /*1ca0*/  FSETP.GTU.FTZ.AND P0, PT, |R0|, +INF , PT ;  /* 0x7f8000000000780b */ /* 0x000fe40003f1c200 */
[----:B------:R-:W-:-:S04]  /*1cb0*/  FSETP.GTU.FTZ.AND P1, PT, |R9|, +INF , PT ;  /* 0x7f8000000900780b */ /* 0x000fc80003f3c200 */
[----:B------:R-:W-:-:S13]  /*1cc0*/  PLOP3.LUT P0, PT, P0, P1, PT, 0xf8, 0x8f ;  /* 0x00000000008f781c */ /* 0x000fda0000703f70 */
[----:B------:R-:W-:Y:S05]  /*1cd0*/  @P0 BRA `(.L_x_69) ;  /* 0x0000000400440947 */ /* 0x000fea0003800000 */
[----:B------:R-:W-:-:S13]  /*1ce0*/  LOP3.LUT P0, RZ, R7, 0x7fffffff, R0, 0xc8, !PT ;  /* 0x7fffffff07ff7812 */ /* 0x000fda000780c800 */
[----:B------:R-:W-:Y:S05]  /*1cf0*/  @!P0 BRA `(.L_x_70) ;  /* 0x0000000400348947 */ /* 0x000fea0003800000 */
[C---:B------:R-:W-:Y:S02]  /*1d00*/  FSETP.NEU.FTZ.AND P0, PT, |R0|.reuse, +INF , PT ;  /* 0x7f8000000000780b */ /* 0x040fe40003f1d200 */
[----:B------:R-:W-:Y:S02]  /*1d10*/  FSETP.NEU.FTZ.AND P2, PT, |R9|, +INF , PT ;  /* 0x7f8000000900780b */ /* 0x000fe40003f5d200 */
[----:B------:R-:W-:-:S11]  /*1d20*/  FSETP.NEU.FTZ.AND P1, PT, |R0|, +INF , PT ;  /* 0x7f8000000000780b */ /* 0x000fd60003f3d200 */
[----:B------:R-:W-:Y:S05]  /*1d30*/  @!P2 BRA !P0, `(.L_x_70) ;  /* 0x000000040024a947 */ /* 0x000fea0004000000 */
[----:B------:R-:W-:-:S04]  /*1d40*/  LOP3.LUT P0, RZ, R0, 0x7fffffff, RZ, 0xc0, !PT ;  /* 0x7fffffff00ff7812 */ /* 0x000fc8000780c0ff */
[----:B------:R-:W-:-:S13]  /*1d50*/  PLOP3.LUT P0, PT, P2, P0, PT, 0x2f, 0xf2 ;  /* 0x0000000000f2781c */ /* 0x000fda0001700577 */
[----:B------:R-:W-:Y:S05]  /*1d60*/  @P0 BRA `(.L_x_71) ;  /* 0x0000000400100947 */ /* 0x000fea0003800000 */
[----:B------:R-:W-:-:S04]  /*1d70*/  LOP3.LUT P0, RZ, R7, 0x7fffffff, RZ, 0xc0, !PT ;  /* 0x7fffffff07ff7812 */ /* 0x000fc8000780c0ff */
[----:B------:R-:W-:-:S13]  /*1d80*/  PLOP3.LUT P0, PT, P1, P0, PT, 0x2f, 0xf2 ;  /* 0x0000000000f2781c */ /* 0x000fda0000f00577 */
[----:B------:R-:W-:Y:S05]  /*1d90*/  @P0 BRA `(.L_x_72) ;  /* 0x0000000000f80947 */ /* 0x000fea0003800000 */
[----:B------:R-:W-:Y:S02]  /*1da0*/  ISETP.GE.AND P0, PT, R14, RZ, PT ;  /* 0x000000ff0e00720c */ /* 0x000fe40003f06270 */
[----:B------:R-:W-:-:S11]  /*1db0*/  ISETP.GE.AND P1, PT, R15, RZ, PT ;  /* 0x000000ff0f00720c */ /* 0x000fd60003f26270 */
[----:B------:R-:W-:Y:S01]  /*1dc0*/  @P0 MOV R5, RZ ;  /* 0x000000ff00050202 */ /* 0x000fe20000000f00 */
[----:B------:R-:W-:Y:S01]  /*1dd0*/  @!P0 FFMA R0, R0, 1.84467440737095516160e+19, RZ ;  /* 0x5f80000000008823 */ /* 0x000fe200000000ff */
[----:B------:R-:W-:Y:S01]  /*1de0*/  @!P0 MOV R5, 0xffffffc0 ;  /* 0xffffffc000058802 */ /* 0x000fe20000000f00 */
[----:B------:R-:W-:-:S03]  /*1df0*/  @!P1 FFMA R7, R9, 1.84467440737095516160e+19, RZ ;  /* 0x5f80000009079823 */ /* 0x000fc600000000ff */
[----:B------:R-:W-:-:S07]  /*1e00*/  @!P1 IADD3 R5, PT, PT, R5, 0x40, RZ ;  /* 0x0000004005059810 */ /* 0x000fce0007ffe0ff */
.L_x_68:
[----:B------:R-:W-:-:S04]  /*1e10*/  LEA R14, R6, 0xc0800000, 0x17 ;  /* 0xc0800000060e7811 */ /* 0x000fc800078eb8ff */
[----:B------:R-:W-:Y:S02]  /*1e20*/  IADD3 R14, PT, PT, -R14, R7, RZ ;  /* 0x000000070e0e7210 */ /* 0x000fe40007ffe1ff */
[----:B------:R-:W-:Y:S02]  /*1e30*/  IADD3 R7, PT, PT, R16, -0x7f, RZ ;  /* 0xffffff8110077810 */ /* 0x000fe40007ffe0ff */
[----:B------:R0:W1:Y:S01]  /*1e40*/  MUFU.RCP R15, R14 ;  /* 0x0000000e000f7308 */ /* 0x0000620000001000 */
[----:B------:R-:W-:Y:S02]  /*1e50*/  FADD.FTZ R17, -R14, -RZ ;  /* 0x800000ff0e117221 */ /* 0x000fe40000010100 */
[C---:B------:R-:W-:Y:S01]  /*1e60*/  IMAD R0, R7.reuse, -0x800000, R0 ;  /* 0xff80000007007824 */ /* 0x040fe200078e0200 */
[----:B0-----:R-:W-:-:S04]  /*1e70*/  IADD3 R14, PT, PT, R7, 0x7f, -R6 ;  /* 0x0000007f070e7810 */ /* 0x001fc80007ffe806 */
[----:B------:R-:W-:Y:S01]  /*1e80*/  IADD3 R5, PT, PT, R14, R5, RZ ;  /* 0x000000050e057210 */ /* 0x000fe20007ffe0ff */
[----:B-1----:R-:W-:-:S04]  /*1e90*/  FFMA R16, R15, R17, 1 ;  /* 0x3f8000000f107423 */ /* 0x002fc80000000011 */
[----:B------:R-:W-:-:S04]  /*1ea0*/  FFMA R18, R15, R16, R15 ;  /* 0x000000100f127223 */ /* 0x000fc8000000000f */
[----:B------:R-:W-:-:S04]  /*1eb0*/  FFMA R15, R0, R18, RZ ;  /* 0x00000012000f7223 */ /* 0x000fc800000000ff */
[----:B------:R-:W-:-:S04]  /*1ec0*/  FFMA R16, R17, R15, R0 ;  /* 0x0000000f11107223 */ /* 0x000fc80000000000 */
[----:B------:R-:W-:-:S04]  /*1ed0*/  FFMA R15, R18, R16, R15 ;  /* 0x00000010120f7223 */ /* 0x000fc8000000000f */
[----:B------:R-:W-:-:S04]  /*1ee0*/  FFMA R16, R17, R15, R0 ;  /* 0x0000000f11107223 */ /* 0x000fc80000000000 */
[----:B------:R-:W-:-:S05]  /*1ef0*/  FFMA R0, R18, R16, R15 ;  /* 0x0000001012007223 */ /* 0x000fca000000000f */
[----:B------:R-:W-:-:S04]  /*1f00*/  SHF.R.U32.HI R6, RZ, 0x17, R0 ;  /* 0x00000017ff067819 */ /* 0x000fc80000011600 */
[----:B------:R-:W-:-:S04]  /*1f10*/  LOP3.LUT R6, R6, 0xff, RZ, 0xc0, !PT ;  /* 0x000000ff06067812 */ /* 0x000fc800078ec0ff */
[----:B------:R-:W-:-:S04]  /*1f20*/  IADD3 R17, PT, PT, R6, R5, RZ ;  /* 0x0000000506117210 */ /* 0x000fc80007ffe0ff */
[----:B------:R-:W-:-:S04]  /*1f30*/  IADD3 R6, PT, PT, R17, -0x1, RZ ;  /* 0xffffffff11067810 */ /* 0x000fc80007ffe0ff */
[----:B------:R-:W-:-:S13]  /*1f40*/  ISETP.GE.U32.AND P0, PT, R6, 0xfe, PT ;  /* 0x000000fe0600780c */ /* 0x000fda0003f06070 */
[----:B------:R-:W-:Y:S05]  /*1f50*/  @!P0 BRA `(.L_x_73) ;  /* 0x0000000000808947 */ /* 0x000fea0003800000 */
[----:B------:R-:W-:-:S13]  /*1f60*/  ISETP.GT.AND P0, PT, R17, 0xfe, PT ;  /* 0x000000fe1100780c */ /* 0x000fda0003f04270 */
[----:B------:R-:W-:Y:S05]  /*1f70*/  @P0 BRA `(.L_x_74) ;  /* 0x00000000006c0947 */ /* 0x000fea0003800000 */
[----:B------:R-:W-:-:S13]  /*1f80*/  ISETP.GE.AND P0, PT, R17, 0x1, PT ;  /* 0x000000011100780c */ /* 0x000fda0003f06270 */
[----:B------:R-:W-:Y:S05]  /*1f90*/  @P0 BRA `(.L_x_75) ;  /* 0x0000000000980947 */ /* 0x000fea0003800000 */
[----:B------:R-:W-:Y:S02]  /*1fa0*/  ISETP.GE.AND P0, PT, R17, -0x18, PT ;  /* 0xffffffe81100780c */ /* 0x000fe40003f06270 */
[----:B------:R-:W-:-:S11]  /*1fb0*/  LOP3.LUT R0, R0, 0x80000000, RZ, 0xc0, !PT ;  /* 0x8000000000007812 */ /* 0x000fd600078ec0ff */
[----:B------:R-:W-:Y:S05]  /*1fc0*/  @!P0 BRA `(.L_x_75) ;  /* 0x00000000008c8947 */ /* 0x000fea0003800000 */
[CCC-:B------:R-:W-:Y:S01]  /*1fd0*/  FFMA.RZ R5, R18.reuse, R16.reuse, R15.reuse ;  /* 0x0000001012057223 */ /* 0x1c0fe2000000c00f */
[C---:B------:R-:W-:Y:S01]  /*1fe0*/  IADD3 R14, PT, PT, R17.reuse, 0x20, RZ ;  /* 0x00000020110e7810 */ /* 0x040fe20007ffe0ff */
[CCC-:B------:R-:W-:Y:S01]  /*1ff0*/  FFMA.RM R6, R18.reuse, R16.reuse, R15.reuse ;  /* 0x0000001012067223 */ /* 0x1c0fe2000000400f */
[----:B------:R-:W-:Y:S02]  /*2000*/  ISETP.NE.AND P2, PT, R17, RZ, PT ;  /* 0x000000ff1100720c */ /* 0x000fe40003f45270 */
[----:B------:R-:W-:Y:S01]  /*2010*/  LOP3.LUT R7, R5, 0x7fffff, RZ, 0xc0, !PT ;  /* 0x007fffff05077812 */ /* 0x000fe200078ec0ff */
[----:B------:R-:W-:Y:S01]  /*2020*/  FFMA.RP R5, R18, R16, R15 ;  /* 0x0000001012057223 */ /* 0x000fe2000000800f */
[----:B------:R-:W-:Y:S02]  /*2030*/  ISETP.NE.AND P1, PT, R17, RZ, PT ;  /* 0x000000ff1100720c */ /* 0x000fe40003f25270 */
[----:B------:R-:W-:Y:S02]  /*2040*/  LOP3.LUT R7, R7, 0x800000, RZ, 0xfc, !PT ;  /* 0x0080000007077812 */ /* 0x000fe400078efcff */
[----:B------:R-:W-:-:S02]  /*2050*/  IADD3 R15, PT, PT, -R17, RZ, RZ ;  /* 0x000000ff110f7210 */ /* 0x000fc40007ffe1ff */
[----:B------:R-:W-:Y:S02]  /*2060*/  SHF.L.U32 R14, R7, R14, RZ ;  /* 0x0000000e070e7219 */ /* 0x000fe400000006ff */
[----:B------:R-:W-:Y:S02]  /*2070*/  FSETP.NEU.FTZ.AND P0, PT, R5, R6, PT ;  /* 0x000000060500720b */ /* 0x000fe40003f1d000 */
[----:B------:R-:W-:Y:S02]  /*2080*/  SEL R6, R15, RZ, P2 ;  /* 0x000000ff0f067207 */ /* 0x000fe40001000000 */
[----:B------:R-:W-:Y:S02]  /*2090*/  ISETP.NE.AND P1, PT, R14, RZ, P1 ;  /* 0x000000ff0e00720c */ /* 0x000fe40000f25270 */
[----:B------:R-:W-:Y:S02]  /*20a0*/  SHF.R.U32.HI R6, RZ, R6, R7 ;  /* 0x00000006ff067219 */ /* 0x000fe40000011607 */
[----:B------:R-:W-:-:S02]  /*20b0*/  PLOP3.LUT P0, PT, P0, P1, PT, 0xf8, 0x8f ;  /* 0x00000000008f781c */ /* 0x000fc40000703f70 */
[----:B------:R-:W-:Y:S02]  /*20c0*/  SHF.R.U32.HI R14, RZ, 0x1, R6 ;  /* 0x00000001ff0e7819 */ /* 0x000fe40000011606 */
[----:B------:R-:W-:-:S04]  /*20d0*/  SEL R5, RZ, 0x1, !P0 ;  /* 0x00000001ff057807 */ /* 0x000fc80004000000 */
[----:B------:R-:W-:-:S04]  /*20e0*/  LOP3.LUT R5, R5, 0x1, R14, 0xf8, !PT ;  /* 0x0000000105057812 */ /* 0x000fc800078ef80e */
[----:B------:R-:W-:-:S04]  /*20f0*/  LOP3.LUT R5, R5, R6, RZ, 0xc0, !PT ;  /* 0x0000000605057212 */ /* 0x000fc800078ec0ff */
[----:B------:R-:W-:-:S04]  /*2100*/  IADD3 R5, PT, PT, R14, R5, RZ ;  /* 0x000000050e057210 */ /* 0x000fc80007ffe0ff */
[----:B------:R-:W-:Y:S01]  /*2110*/  LOP3.LUT R0, R5, R0, RZ, 0xfc, !PT ;  /* 0x0000000005007212 */ /* 0x000fe200078efcff */
[----:B------:R-:W-:Y:S06]  /*2120*/  BRA `(.L_x_75) ;  /* 0x0000000000347947 */ /* 0x000fec0003800000 */
.L_x_74:
[----:B------:R-:W-:-:S04]  /*2130*/  LOP3.LUT R0, R0, 0x80000000, RZ, 0xc0, !PT ;  /* 0x8000000000007812 */ /* 0x000fc800078ec0ff */
[----:B------:R-:W-:Y:S01]  /*2140*/  LOP3.LUT R0, R0, 0x7f800000, RZ, 0xfc, !PT ;  /* 0x7f80000000007812 */ /* 0x000fe200078efcff */
[----:B------:R-:W-:Y:S06]  /*2150*/  BRA `(.L_x_75) ;  /* 0x0000000000287947 */ /* 0x000fec0003800000 */
.L_x_73:
[----:B------:R-:W-:Y:S01]  /*2160*/  LEA R0, R5, R0, 0x17 ;  /* 0x0000000005007211 */ /* 0x000fe200078eb8ff */
[----:B------:R-:W-:Y:S06]  /*2170*/  BRA `(.L_x_75) ;  /* 0x0000000000207947 */ /* 0x000fec0003800000 */
.L_x_72:
[----:B------:R-:W-:-:S04]  /*2180*/  LOP3.LUT R0, R7, 0x80000000, R0, 0x48, !PT ;  /* 0x8000000007007812 */ /* 0x000fc800078e4800 */
[----:B------:R-:W-:Y:S01]  /*2190*/  LOP3.LUT R0, R0, 0x7f800000, RZ, 0xfc, !PT ;  /* 0x7f80000000007812 */ /* 0x000fe200078efcff */
[----:B------:R-:W-:Y:S06]  /*21a0*/  BRA `(.L_x_75) ;  /* 0x0000000000147947 */ /* 0x000fec0003800000 */
.L_x_71:
[----:B------:R-:W-:Y:S01]  /*21b0*/  LOP3.LUT R0, R7, 0x80000000, R0, 0x48, !PT ;  /* 0x8000000007007812 */ /* 0x000fe200078e4800 */
[----:B------:R-:W-:Y:S06]  /*21c0*/  BRA `(.L_x_75) ;  /* 0x00000000000c7947 */ /* 0x000fec0003800000 */
.L_x_70:
[----:B------:R-:W0:Y:S01]  /*21d0*/  MUFU.RSQ R0, -QNAN ;  /* 0xffc0000000007908 */ /* 0x000e220000001400 */
[----:B------:R-:W-:Y:S05]  /*21e0*/  BRA `(.L_x_75) ;  /* 0x0000000000047947 */ /* 0x000fea0003800000 */
.L_x_69:
[----:B------:R-:W-:-:S07]  /*21f0*/  FADD.FTZ R0, R0, R9 ;  /* 0x0000000900007221 */ /* 0x000fce0000010000 */
.L_x_75:
[----:B------:R-:W-:-:S04]  /*2200*/  HFMA2 R5, -RZ, RZ, 0, 0 ;  /* 0x00000000ff057431 */ /* 0x000fc800000001ff */
[----:B0-----:R-:W-:Y:S05]  /*2210*/  RET.REL.NODEC R4 `(_Z22LayerNormKernelV2Part1IffEvPKT_T0_PS3_S4_ii) ;  /* 0xffffffdc04787950 */ /* 0x001fea0003c3ffff */
.L_x_76:
        /* <DEDUP_REMOVED lines=14> */
.L_x_79:


//--------------------- .nv.shared._Z18LayerNormGradInputIffEvPKT_S2_PKT0_S5_S5_PS0_ii --------------------------
	.section	.nv.shared._Z18LayerNormGradInputIffEvPKT_S2_PKT0_S5_S5_PS0_ii,"aw",@nobits
	.sectionflags	@""
	.align	4
.nv.shared._Z18LayerNormGradInputIffEvPKT_S2_PKT0_S5_S5_PS0_ii:
	.zero		1068


//--------------------- .nv.shared.reserved.0     --------------------------
	.section	.nv.shared.reserved.0,"aw",@nobits
	.weak		__nv_reservedSMEM_offset_0_alias
	.size		__nv_reservedSMEM_offset_0_alias, 0, 64
	.other		__nv_reservedSMEM_offset_0_alias,@"STO_CUDA_RESERVED_SHARED STV_DEFAULT"
__nv_reservedSMEM_offset_0_alias:
	.zero		0
	.zero		64


//--------------------- .nv.global                --------------------------
	.section	.nv.global,"aw",@nobits
.nv.global:
	.type		_ZN30_INTERNAL_b78a4151_4_k_cu_main4cuda3std3__48in_placeE,@object
	.size		_ZN30_INTERNAL_b78a4151_4_k_cu_main4cuda3std3__48in_placeE,(_ZN30_INTERNAL_b78a4151_4_k_cu_main4cuda3std6ranges3__45__cpo8distanceE - _ZN30_INTERNAL_b78a4151_4_k_cu_main4cuda3std3__48in_placeE)
_ZN30_INTERNAL_b78a4151_4_k_cu_main4cuda3std3__48in_placeE:
	.zero		1
	.type		_ZN30_INTERNAL_b78a4151_4_k_cu_main4cuda3std6ranges3__45__cpo8distanceE,@object
	.size		_ZN30_INTERNAL_b78a4151_4_k_cu_main4cuda3std6ranges3__45__cpo8distanceE,(_ZN30_INTERNAL_b78a4151_4_k_cu_main4cuda3std3__45__cpo6cbeginE - _ZN30_INTERNAL_b78a4151_4_k_cu_main4cuda3std6ranges3__45__cpo8distanceE)
_ZN30_INTERNAL_b78a4151_4_k_cu_main4cuda3std6ranges3__45__cpo8distanceE:
	.zero		1
	.type		_ZN30_INTERNAL_b78a4151_4_k_cu_main4cuda3std3__45__cpo6cbeginE,@object
	.size		_ZN30_INTERNAL_b78a4151_4_k_cu_main4cuda3std3__45__cpo6cbeginE,(_ZN30_INTERNAL_b78a4151_4_k_cu_main4cuda3std6ranges3__45__cpo7advanceE - _ZN30_INTERNAL_b78a4151_4_k_cu_main4cuda3std3__45__cpo6cbeginE)
_ZN30_INTERNAL_b78a4151_4_k_cu_main4cuda3std3__45__cpo6cbeginE:
	.zero		1
	.type		_ZN30_INTERNAL_b78a4151_4_k_cu_main4cuda3std6ranges3__45__cpo7advanceE,@object
	.size		_ZN30_INTERNAL_b78a4151_4_k_cu_main4cuda3std6ranges3__45__cpo7advanceE,(_ZN30_INTERNAL_b78a4151_4_k_cu_main4cuda3std3__45__cpo7crbeginE - _ZN30_INTERNAL_b78a4151_4_k_cu_main4cuda3std6ranges3__45__cpo7advanceE)
_ZN30_INTERNAL_b78a4151_4_k_cu_main4cuda3std6ranges3__45__cpo7advanceE:
	.zero		1
	.type		_ZN30_INTERNAL_b78a4151_4_k_cu_main4cuda3std3__45__cpo7crbeginE,@object
	.size		_ZN30_INTERNAL_b78a4151_4_k_cu_main4cuda3std3__45__cpo7crbeginE,(_ZN30_INTERNAL_b78a4151_4_k_cu_main4cuda3std6ranges3__45__cpo4dataE - _ZN30_INTERNAL_b78a4151_4_k_cu_main4cuda3std3__45__cpo7crbeginE)
_ZN30_INTERNAL_b78a4151_4_k_cu_main4cuda3std3__45__cpo7crbeginE:
	.zero		1
	.type		_ZN30_INTERNAL_b78a4151_4_k_cu_main4cuda3std6ranges3__45__cpo4dataE,@object
	.size		_ZN30_INTERNAL_b78a4151_4_k_cu_main4cuda3std6ranges3__45__cpo4dataE,(_ZN30_INTERNAL_b78a4151_4_k_cu_main4cuda3std6ranges3__45__cpo5beginE - _ZN30_INTERNAL_b78a4151_4_k_cu_main4cuda3std6ranges3__45__cpo4dataE)
_ZN30_INTERNAL_b78a4151_4_k_cu_main4cuda3std6ranges3__45__cpo4dataE:
	.zero		1
	.type		_ZN30_INTERNAL_b78a4151_4_k_cu_main4cuda3std6ranges3__45__cpo5beginE,@object
	.size		_ZN30_INTERNAL_b78a4151_4_k_cu_main4cuda3std6ranges3__45__cpo5beginE,(_ZN30_INTERNAL_b78a4151_4_k_cu_main4cuda3std3__432_GLOBAL__N__b78a4151_4_k_cu_main6ignoreE - _ZN30_INTERNAL_b78a4151_4_k_cu_main4cuda3std6ranges3__45__cpo5beginE)
_ZN30_INTERNAL_b78a4151_4_k_cu_main4cuda3std6ranges3__45__cpo5beginE:
	.zero		1
	.type		_ZN30_INTERNAL_b78a4151_4_k_cu_main4cuda3std3__432_GLOBAL__N__b78a4151_4_k_cu_main6ignoreE,@object
	.size		_ZN30_INTERNAL_b78a4151_4_k_cu_main4cuda3std3__432_GLOBAL__N__b78a4151_4_k_cu_main6ignoreE,(_ZN30_INTERNAL_b78a4151_4_k_cu_main4cuda3std6ranges3__45__cpo4sizeE - _ZN30_INTERNAL_b78a4151_4_k_cu_main4cuda3std3__432_GLOBAL__N__b78a4151_4_k_cu_main6ignoreE)
_ZN30_INTERNAL_b78a4151_4_k_cu_main4cuda3std3__432_GLOBAL__N__b78a4151_4_k_cu_main6ignoreE:
	.zero		1
	.type		_ZN30_INTERNAL_b78a4151_4_k_cu_main4cuda3std6ranges3__45__cpo4sizeE,@object
	.size		_ZN30_INTERNAL_b78a4151_4_k_cu_main4cuda3std6ranges3__45__cpo4sizeE,(_ZN30_INTERNAL_b78a4151_4_k_cu_main4cuda3std3__45__cpo5beginE - _ZN30_INTERNAL_b78a4151_4_k_cu_main4cuda3std6ranges3__45__cpo4sizeE)
_ZN30_INTERNAL_b78a4151_4_k_cu_main4cuda3std6ranges3__45__cpo4sizeE:
	.zero		1
	.type		_ZN30_INTERNAL_b78a4151_4_k_cu_main4cuda3std3__45__cpo5beginE,@object
	.size		_ZN30_INTERNAL_b78a4151_4_k_cu_main4cuda3std3__45__cpo5beginE,(_ZN30_INTERNAL_b78a4151_4_k_cu_main4cuda3std6ranges3__45__cpo6cbeginE - _ZN30_INTERNAL_b78a4151_4_k_cu_main4cuda3std3__45__cpo5beginE)
_ZN30_INTERNAL_b78a4151_4_k_cu_main4cuda3std3__45__cpo5beginE:
	.zero		1
	.type		_ZN30_INTERNAL_b78a4151_4_k_cu_main4cuda3std6ranges3__45__cpo6cbeginE,@object
	.size		_ZN30_INTERNAL_b78a4151_4_k_cu_main4cuda3std6ranges3__45__cpo6cbeginE,(_ZN30_INTERNAL_b78a4151_4_k_cu_main4cuda3std3__45__cpo6rbeginE - _ZN30_INTERNAL_b78a4151_4_k_cu_main4cuda3std6ranges3__45__cpo6cbeginE)
_ZN30_INTERNAL_b78a4151_4_k_cu_main4cuda3std6ranges3__45__cpo6cbeginE:
	.zero		1
	.type		_ZN30_INTERNAL_b78a4151_4_k_cu_main4cuda3std3__45__cpo6rbeginE,@object
	.size		_ZN30_INTERNAL_b78a4151_4_k_cu_main4cuda3std3__45__cpo6rbeginE,(_ZN30_INTERNAL_b78a4151_4_k_cu_main4cuda3std6ranges3__45__cpo4nextE - _ZN30_INTERNAL_b78a4151_4_k_cu_main4cuda3std3__45__cpo6rbeginE)
_ZN30_INTERNAL_b78a4151_4_k_cu_main4cuda3std3__45__cpo6rbeginE:
	.zero		1
	.type		_ZN30_INTERNAL_b78a4151_4_k_cu_main4cuda3std6ranges3__45__cpo4nextE,@object
	.size		_ZN30_INTERNAL_b78a4151_4_k_cu_main4cuda3std6ranges3__45__cpo4nextE,(_ZN30_INTERNAL_b78a4151_4_k_cu_main4cuda3std6ranges3__45__cpo4swapE - _ZN30_INTERNAL_b78a4151_4_k_cu_main4cuda3std6ranges3__45__cpo4nextE)
_ZN30_INTERNAL_b78a4151_4_k_cu_main4cuda3std6ranges3__45__cpo4nextE:
	.zero		1
	.type		_ZN30_INTERNAL_b78a4151_4_k_cu_main4cuda3std6ranges3__45__cpo4swapE,@object
	.size		_ZN30_INTERNAL_b78a4151_4_k_cu_main4cuda3std6ranges3__45__cpo4swapE,(_ZN30_INTERNAL_b78a4151_4_k_cu_main4cuda3std3__420unreachable_sentinelE - _ZN30_INTERNAL_b78a4151_4_k_cu_main4cuda3std6ranges3__45__cpo4swapE)
_ZN30_INTERNAL_b78a4151_4_k_cu_main4cuda3std6ranges3__45__cpo4swapE:
	.zero		1
	.type		_ZN30_INTERNAL_b78a4151_4_k_cu_main4cuda3std3__420unreachable_sentinelE,@object
	.size		_ZN30_INTERNAL_b78a4151_4_k_cu_main4cuda3std3__420unreachable_sentinelE,(_ZN30_INTERNAL_b78a4151_4_k_cu_main6thrust24THRUST_300001_SM_1000_NS6system6detail10sequential3seqE - _ZN30_INTERNAL_b78a4151_4_k_cu_main4cuda3std3__420unreachable_sentinelE)
_ZN30_INTERNAL_b78a4151_4_k_cu_main4cuda3std3__420unreachable_sentinelE:
	.zero		1
	.type		_ZN30_INTERNAL_b78a4151_4_k_cu_main6thrust24THRUST_300001_SM_1000_NS6system6detail10sequential3seqE,@object
	.size		_ZN30_INTERNAL_b78a4151_4_k_cu_main6thrust24THRUST_300001_SM_1000_NS6system6detail10sequential3seqE,(_ZN30_INTERNAL_b78a4151_4_k_cu_main4cuda3std3__45__cpo4cendE - _ZN30_INTERNAL_b78a4151_4_k_cu_main6thrust24THRUST_300001_SM_1000_NS6system6detail10sequential3seqE)
_ZN30_INTERNAL_b78a4151_4_k_cu_main6thrust24THRUST_300001_SM_1000_NS6system6detail10sequential3seqE:
	.zero		1
	.type		_ZN30_INTERNAL_b78a4151_4_k_cu_main4cuda3std3__45__cpo4cendE,@object
	.size		_ZN30_INTERNAL_b78a4151_4_k_cu_main4cuda3std3__45__cpo4cendE,(_ZN30_INTERNAL_b78a4151_4_k_cu_main4cuda3std6ranges3__45__cpo9iter_swapE - _ZN30_INTERNAL_b78a4151_4_k_cu_main4cuda3std3__45__cpo4cendE)
_ZN30_INTERNAL_b78a4151_4_k_cu_main4cuda3std3__45__cpo4cendE:
	.zero		1
	.type		_ZN30_INTERNAL_b78a4151_4_k_cu_main4cuda3std6ranges3__45__cpo9iter_swapE,@object
	.size		_ZN30_INTERNAL_b78a4151_4_k_cu_main4cuda3std6ranges3__45__cpo9iter_swapE,(_ZN30_INTERNAL_b78a4151_4_k_cu_main4cuda3std3__45__cpo5crendE - _ZN30_INTERNAL_b78a4151_4_k_cu_main4cuda3std6ranges3__45__cpo9iter_swapE)
_ZN30_INTERNAL_b78a4151_4_k_cu_main4cuda3std6ranges3__45__cpo9iter_swapE:
	.zero		1
	.type		_ZN30_INTERNAL_b78a4151_4_k_cu_main4cuda3std3__45__cpo5crendE,@object
	.size		_ZN30_INTERNAL_b78a4151_4_k_cu_main4cuda3std3__45__cpo5crendE,(_ZN30_INTERNAL_b78a4151_4_k_cu_main4cuda3std6ranges3__45__cpo5cdataE - _ZN30_INTERNAL_b78a4151_4_k_cu_main4cuda3std3__45__cpo5crendE)
_ZN30_INTERNAL_b78a4151_4_k_cu_main4cuda3std3__45__cpo5crendE:
	.zero		1
	.type		_ZN30_INTERNAL_b78a4151_4_k_cu_main4cuda3std6ranges3__45__cpo5cdataE,@object
	.size		_ZN30_INTERNAL_b78a4151_4_k_cu_main4cuda3std6ranges3__45__cpo5cdataE,(_ZN30_INTERNAL_b78a4151_4_k_cu_main4cuda3std6ranges3__45__cpo3endE - _ZN30_INTERNAL_b78a4151_4_k_cu_main4cuda3std6ranges3__45__cpo5cdataE)
_ZN30_INTERNAL_b78a4151_4_k_cu_main4cuda3std6ranges3__45__cpo5cdataE:
	.zero		1
	.type		_ZN30_INTERNAL_b78a4151_4_k_cu_main4cuda3std6ranges3__45__cpo3endE,@object
	.size		_ZN30_INTERNAL_b78a4151_4_k_cu_main4cuda3std6ranges3__45__cpo3endE,(_ZN30_INTERNAL_b78a4151_4_k_cu_main4cuda3std3__419piecewise_constructE - _ZN30_INTERNAL_b78a4151_4_k_cu_main4cuda3std6ranges3__45__cpo3endE)
_ZN30_INTERNAL_b78a4151_4_k_cu_main4cuda3std6ranges3__45__cpo3endE:
	.zero		1
	.type		_ZN30_INTERNAL_b78a4151_4_k_cu_main4cuda3std3__419piecewise_constructE,@object
	.size		_ZN30_INTERNAL_b78a4151_4_k_cu_main4cuda3std3__419piecewise_constructE,(_ZN30_INTERNAL_b78a4151_4_k_cu_main4cuda3std6ranges3__45__cpo5ssizeE - _ZN30_INTERNAL_b78a4151_4_k_cu_main4cuda3std3__419piecewise_constructE)
_ZN30_INTERNAL_b78a4151_4_k_cu_main4cuda3std3__419piecewise_constructE:
	.zero		1
	.type		_ZN30_INTERNAL_b78a4151_4_k_cu_main4cuda3std6ranges3__45__cpo5ssizeE,@object
	.size		_ZN30_INTERNAL_b78a4151_4_k_cu_main4cuda3std6ranges3__45__cpo5ssizeE,(_ZN30_INTERNAL_b78a4151_4_k_cu_main4cuda3std3__45__cpo3endE - _ZN30_INTERNAL_b78a4151_4_k_cu_main4cuda3std6ranges3__45__cpo5ssizeE)
_ZN30_INTERNAL_b78a4151_4_k_cu_main4cuda3std6ranges3__45__cpo5ssizeE:
	.zero		1
	.type		_ZN30_INTERNAL_b78a4151_4_k_cu_main4cuda3std3__45__cpo3endE,@object
	.size		_ZN30_INTERNAL_b78a4151_4_k_cu_main4cuda3std3__45__cpo3endE,(_ZN30_INTERNAL_b78a4151_4_k_cu_main4cuda3std6ranges3__45__cpo4cendE - _ZN30_INTERNAL_b78a4151_4_k_cu_main4cuda3std3__45__cpo3endE)
_ZN30_INTERNAL_b78a4151_4_k_cu_main4cuda3std3__45__cpo3endE:
	.zero		1
	.type		_ZN30_INTERNAL_b78a4151_4_k_cu_main4cuda3std6ranges3__45__cpo4cendE,@object
	.size		_ZN30_INTERNAL_b78a4151_4_k_cu_main4cuda3std6ranges3__45__cpo4cendE,(_ZN30_INTERNAL_b78a4151_4_k_cu_main4cuda3std3__45__cpo4rendE - _ZN30_INTERNAL_b78a4151_4_k_cu_main4cuda3std6ranges3__45__cpo4cendE)
_ZN30_INTERNAL_b78a4151_4_k_cu_main4cuda3std6ranges3__45__cpo4cendE:
	.zero		1
	.type		_ZN30_INTERNAL_b78a4151_4_k_cu_main4cuda3std3__45__cpo4rendE,@object
	.size		_ZN30_INTERNAL_b78a4151_4_k_cu_main4cuda3std3__45__cpo4rendE,(_ZN30_INTERNAL_b78a4151_4_k_cu_main4cuda3std6ranges3__45__cpo4prevE - _ZN30_INTERNAL_b78a4151_4_k_cu_main4cuda3std3__45__cpo4rendE)
_ZN30_INTERNAL_b78a4151_4_k_cu_main4cuda3std3__45__cpo4rendE:
	.zero		1
	.type		_ZN30_INTERNAL_b78a4151_4_k_cu_main4cuda3std6ranges3__45__cpo4prevE,@object
	.size		_ZN30_INTERNAL_b78a4151_4_k_cu_main4cuda3std6ranges3__45__cpo4prevE,(_ZN30_INTERNAL_b78a4151_4_k_cu_main4cuda3std6ranges3__45__cpo9iter_moveE - _ZN30_INTERNAL_b78a4151_4_k_cu_main4cuda3std6ranges3__45__cpo4prevE)
_ZN30_INTERNAL_b78a4151_4_k_cu_main4cuda3std6ranges3__45__cpo4prevE:
	.zero		1
	.type		_ZN30_INTERNAL_b78a4151_4_k_cu_main4cuda3std6ranges3__45__cpo9iter_moveE,@object
	.size		_ZN30_INTERNAL_b78a4151_4_k_cu_main4cuda3std6ranges3__45__cpo9iter_moveE,(.L_13 - _ZN30_INTERNAL_b78a4151_4_k_cu_main4cuda3std6ranges3__45__cpo9iter_moveE)
_ZN30_INTERNAL_b78a4151_4_k_cu_main4cuda3std6ranges3__45__cpo9iter_moveE:
	.zero		1
.L_13:


//--------------------- .nv.shared._Z22LayerNormKernelV2Part1IffEvPKT_T0_PS3_S4_ii --------------------------
	.section	.nv.shared._Z22LayerNormKernelV2Part1IffEvPKT_T0_PS3_S4_ii,"aw",@nobits
	.sectionflags	@""
	.align	4
.nv.shared._Z22LayerNormKernelV2Part1IffEvPKT_T0_PS3_S4_ii:
	.zero		1068


//--------------------- .nv.constant0._Z18LayerNormGradInputIffEvPKT_S2_PKT0_S5_S5_PS0_ii --------------------------
	.section	.nv.constant0._Z18LayerNormGradInputIffEvPKT_S2_PKT0_S5_S5_PS0_ii,"a",@progbits
	.sectionflags	@""
	.align	4
.nv.constant0._Z18LayerNormGradInputIffEvPKT_S2_PKT0_S5_S5_PS0_ii:
	.zero		952


//--------------------- .nv.constant0._Z24LayerNormGradBetaGammaV2IffEvPKT_S2_PKT0_S5_PS3_S6_ii --------------------------
	.section	.nv.constant0._Z24LayerNormGradBetaGammaV2IffEvPKT_S2_PKT0_S5_PS3_S6_ii,"a",@progbits
	.sectionflags	@""
	.align	4
.nv.constant0._Z24LayerNormGradBetaGammaV2IffEvPKT_S2_PKT0_S5_PS3_S6_ii:
	.zero		952


//--------------------- .nv.constant0._Z17InitGradBetaGammaIfEvPT_S1_i --------------------------
	.section	.nv.constant0._Z17InitGradBetaGammaIfEvPT_S1_i,"a",@progbits
	.sectionflags	@""
	.align	4
.nv.constant0._Z17InitGradBetaGammaIfEvPT_S1_i:
	.zero		916


//--------------------- .nv.constant0._Z22LayerNormKernelV2Part2IffEvPKT_PKT0_S5_S5_S5_S3_PS0_ii --------------------------
	.section	.nv.constant0._Z22LayerNormKernelV2Part2IffEvPKT_PKT0_S5_S5_S5_S3_PS0_ii,"a",@progbits
	.sectionflags	@""
	.align	4
.nv.constant0._Z22LayerNormKernelV2Part2IffEvPKT_PKT0_S5_S5_S5_S3_PS0_ii:
	.zero		960


//--------------------- .nv.constant0._Z22LayerNormKernelV2Part1IffEvPKT_T0_PS3_S4_ii --------------------------
	.section	.nv.constant0._Z22LayerNormKernelV2Part1IffEvPKT_T0_PS3_S4_ii,"a",@progbits
	.sectionflags	@""
	.align	4
.nv.constant0._Z22LayerNormKernelV2Part1IffEvPKT_T0_PS3_S4_ii:
	.zero		936


//--------------------- SYMBOLS --------------------------

	.type		.nv.reservedSmem.offset0,@object
	.size		.nv.reservedSmem.offset0,0x4
	.type		.nv.reservedSmem.cap,@object
	.size		.nv.reservedSmem.cap,0x4
